	.target	sm_100a

	.elftype	@"ET_EXEC"


//--------------------- .note.nv.tkinfo           --------------------------
	.section	.note.nv.tkinfo,"",@"SHT_NOTE"
	.sectionflags	@"SHF_NOTE_NV_TKINFO"
	.tkinfo
        /*0018*/ 	.word	0x00000002
        /*0030*/ 	.string	""
        /*0030*/ 	.string	"ptxas"
        /*0030*/ 	.string	"Cuda compilation tools, release 13.0, V13.0.88"
        /*0030*/ 	.string	"Build cuda_13.0.r13.0/compiler.36424714_0"
        /*0030*/ 	.string	"-arch sm_100a -m 64 "



//--------------------- .note.nv.cuinfo           --------------------------
	.section	.note.nv.cuinfo,"",@"SHT_NOTE"
	.sectionflags	@"SHF_NOTE_NV_CUINFO"
        /*0018*/ 	.short	0x0002
        /*001a*/ 	.short	0x0064
        /*001c*/ 	.short	0x0082
	.zero		2


//--------------------- .nv.info                  --------------------------
	.section	.nv.info,"",@"SHT_CUDA_INFO"
	.align	4


	//----- nvinfo : EIATTR_REGCOUNT
	.align		4
        /*0000*/ 	.byte	0x04, 0x2f
        /*0002*/ 	.short	(.L_20 - .L_19)
	.align		4
.L_19:
        /*0004*/ 	.word	index@(_ZN7cutlass13device_kernelINS_4gemm6kernel13GemmUniversalIN4cute5tupleIJiiiiEEENS1_10collective13CollectiveMmaINS1_35MainloopSm100TmaUmmaWarpSpecializedILi5ELi2ELi4ENS5_IJNS4_1CILi2EEENSA_ILi1EEESC_EEEEENS5_IJNSA_ILi128EEENSA_ILi256EEENSA_ILi64EEEEEENS_12float_e5m2_tENS5_IJlSC_lEEESJ_SK_NS4_8TiledMMAINS4_8MMA_AtomIJNS4_10MMA_TraitsINS4_25SM100_MMA_F8F6F4_2x1SM_SSEJSJ_SJ_fSF_SG_NS4_17integral_constantINS4_4UMMA5MajorELSR_0EEESS_NSP_INSQ_7ScaleInELST_0EEESU_EEEEEENS4_6LayoutINS5_IJSC_SC_SC_EEENS5_IJNSA_ILi0EEESZ_SZ_EEEEENS5_IJNS4_10UnderscoreES12_S12_EEEEENS4_18SM100_TMA_2SM_LOADENS4_14ComposedLayoutINS4_7SwizzleILi2ELi4ELi3EEENS4_18smem_ptr_flag_bitsILi8EEENSX_INS5_IJNSA_ILi8EEESH_EEENS5_IJSH_SC_EEEEEEEvNS4_8identityES15_S1F_vS1G_EENS_8epilogue10collective18CollectiveEpilogueINS1I_23Sm100TmaWarpSpecializedILi4ELi2ELi32ELb0ELb0EEEJNS5_IJSH_SG_SH_EEENS5_IJNSX_ISH_SC_EENSX_INS5_IJNSA_ILi32EEESB_EEENS5_IJSC_SF_EEEEEEEESJ_SK_SJ_SK_NS1I_6fusion15FusionCallbacksIS1M_NS1U_17LinearCombinationISJ_fSJ_fLNS_15FloatRoundStyleE2EEES1N_S1T_JEEENS4_5SM1004TMEM4LOAD26SM100_TMEM_LOAD_32dp32b32xENS4_13SM90_TMA_LOADENS16_INS17_ILi1ELi4ELi3EEES1A_NSX_INS5_IJS1B_S1P_EEENS5_IJS1P_SC_EEEEEEENS4_39AutoVectorizingCopyWithAssumedAlignmentILi128EEENS4_14SM90_TMA_STOREES29_S2B_S2B_EEEvvEEEEvNT_6ParamsE)
        /*0008*/ 	.word	0x00000078


	//----- nvinfo : EIATTR_FRAME_SIZE
	.align		4
.L_20:
        /*000c*/ 	.byte	0x04, 0x11
        /*000e*/ 	.short	(.L_22 - .L_21)
	.align		4
.L_21:
        /*0010*/ 	.word	index@($__internal_2_$__cuda_sm10x_tcgen05_guardrail_trap_unallocated_columns_being_dealloced)
        /*0014*/ 	.word	0x00000000


	//----- nvinfo : EIATTR_FRAME_SIZE
	.align		4
.L_22:
        /*0018*/ 	.byte	0x04, 0x11
        /*001a*/ 	.short	(.L_24 - .L_23)
	.align		4
.L_23:
        /*001c*/ 	.word	index@($__internal_1_$__cuda_sm10x_tcgen05_guardrail_trap_phase_invalid_during_alloc)
        /*0020*/ 	.word	0x00000000


	//----- nvinfo : EIATTR_FRAME_SIZE
	.align		4
.L_24:
        /*0024*/ 	.byte	0x04, 0x11
        /*0026*/ 	.short	(.L_26 - .L_25)
	.align		4
.L_25:
        /*0028*/ 	.word	index@($__internal_0_$__cuda_sm10x_tcgen05_guardrail_trap_col_being_dealloced_not_returned_by_alloc)
        /*002c*/ 	.word	0x00000000


	//----- nvinfo : EIATTR_FRAME_SIZE
	.align		4
.L_26:
        /*0030*/ 	.byte	0x04, 0x11
        /*0032*/ 	.short	(.L_28 - .L_27)
	.align		4
.L_27:
        /*0034*/ 	.word	index@(_ZN7cutlass13device_kernelINS_4gemm6kernel13GemmUniversalIN4cute5tupleIJiiiiEEENS1_10collective13CollectiveMmaINS1_35MainloopSm100TmaUmmaWarpSpecializedILi5ELi2ELi4ENS5_IJNS4_1CILi2EEENSA_ILi1EEESC_EEEEENS5_IJNSA_ILi128EEENSA_ILi256EEENSA_ILi64EEEEEENS_12float_e5m2_tENS5_IJlSC_lEEESJ_SK_NS4_8TiledMMAINS4_8MMA_AtomIJNS4_10MMA_TraitsINS4_25SM100_MMA_F8F6F4_2x1SM_SSEJSJ_SJ_fSF_SG_NS4_17integral_constantINS4_4UMMA5MajorELSR_0EEESS_NSP_INSQ_7ScaleInELST_0EEESU_EEEEEENS4_6LayoutINS5_IJSC_SC_SC_EEENS5_IJNSA_ILi0EEESZ_SZ_EEEEENS5_IJNS4_10UnderscoreES12_S12_EEEEENS4_18SM100_TMA_2SM_LOADENS4_14ComposedLayoutINS4_7SwizzleILi2ELi4ELi3EEENS4_18smem_ptr_flag_bitsILi8EEENSX_INS5_IJNSA_ILi8EEESH_EEENS5_IJSH_SC_EEEEEEEvNS4_8identityES15_S1F_vS1G_EENS_8epilogue10collective18CollectiveEpilogueINS1I_23Sm100TmaWarpSpecializedILi4ELi2ELi32ELb0ELb0EEEJNS5_IJSH_SG_SH_EEENS5_IJNSX_ISH_SC_EENSX_INS5_IJNSA_ILi32EEESB_EEENS5_IJSC_SF_EEEEEEEESJ_SK_SJ_SK_NS1I_6fusion15FusionCallbacksIS1M_NS1U_17LinearCombinationISJ_fSJ_fLNS_15FloatRoundStyleE2EEES1N_S1T_JEEENS4_5SM1004TMEM4LOAD26SM100_TMEM_LOAD_32dp32b32xENS4_13SM90_TMA_LOADENS16_INS17_ILi1ELi4ELi3EEES1A_NSX_INS5_IJS1B_S1P_EEENS5_IJS1P_SC_EEEEEEENS4_39AutoVectorizingCopyWithAssumedAlignmentILi128EEENS4_14SM90_TMA_STOREES29_S2B_S2B_EEEvvEEEEvNT_6ParamsE)
        /*0038*/ 	.word	0x00000000


	//----- nvinfo : EIATTR_MIN_STACK_SIZE
	.align		4
.L_28:
        /*003c*/ 	.byte	0x04, 0x12
        /*003e*/ 	.short	(.L_30 - .L_29)
	.align		4
.L_29:
        /*0040*/ 	.word	index@(_ZN7cutlass13device_kernelINS_4gemm6kernel13GemmUniversalIN4cute5tupleIJiiiiEEENS1_10collective13CollectiveMmaINS1_35MainloopSm100TmaUmmaWarpSpecializedILi5ELi2ELi4ENS5_IJNS4_1CILi2EEENSA_ILi1EEESC_EEEEENS5_IJNSA_ILi128EEENSA_ILi256EEENSA_ILi64EEEEEENS_12float_e5m2_tENS5_IJlSC_lEEESJ_SK_NS4_8TiledMMAINS4_8MMA_AtomIJNS4_10MMA_TraitsINS4_25SM100_MMA_F8F6F4_2x1SM_SSEJSJ_SJ_fSF_SG_NS4_17integral_constantINS4_4UMMA5MajorELSR_0EEESS_NSP_INSQ_7ScaleInELST_0EEESU_EEEEEENS4_6LayoutINS5_IJSC_SC_SC_EEENS5_IJNSA_ILi0EEESZ_SZ_EEEEENS5_IJNS4_10UnderscoreES12_S12_EEEEENS4_18SM100_TMA_2SM_LOADENS4_14ComposedLayoutINS4_7SwizzleILi2ELi4ELi3EEENS4_18smem_ptr_flag_bitsILi8EEENSX_INS5_IJNSA_ILi8EEESH_EEENS5_IJSH_SC_EEEEEEEvNS4_8identityES15_S1F_vS1G_EENS_8epilogue10collective18CollectiveEpilogueINS1I_23Sm100TmaWarpSpecializedILi4ELi2ELi32ELb0ELb0EEEJNS5_IJSH_SG_SH_EEENS5_IJNSX_ISH_SC_EENSX_INS5_IJNSA_ILi32EEESB_EEENS5_IJSC_SF_EEEEEEEESJ_SK_SJ_SK_NS1I_6fusion15FusionCallbacksIS1M_NS1U_17LinearCombinationISJ_fSJ_fLNS_15FloatRoundStyleE2EEES1N_S1T_JEEENS4_5SM1004TMEM4LOAD26SM100_TMEM_LOAD_32dp32b32xENS4_13SM90_TMA_LOADENS16_INS17_ILi1ELi4ELi3EEES1A_NSX_INS5_IJS1B_S1P_EEENS5_IJS1P_SC_EEEEEEENS4_39AutoVectorizingCopyWithAssumedAlignmentILi128EEENS4_14SM90_TMA_STOREES29_S2B_S2B_EEEvvEEEEvNT_6ParamsE)
        /*0044*/ 	.word	0x00000000
.L_30:


//--------------------- .nv.compat                --------------------------
	.section	.nv.compat,"",@"SHT_CUDA_COMPAT_INFO"
	.align	4
        /*0000*/ 	.byte	0x02, 0x09, 0x01, 0x00, 0x02, 0x02, 0x02, 0x00, 0x02, 0x05, 0x05, 0x00, 0x03, 0x07, 0x01, 0x01
        /*0010*/ 	.byte	0x02, 0x03, 0x01, 0x00, 0x02, 0x06, 0x01, 0x00, 0x04, 0x0b, 0x08, 0x00, 0x09, 0x00, 0x00, 0x00
        /*0020*/ 	.byte	0x00, 0x00, 0x00, 0x00


//--------------------- .nv.info._ZN7cutlass13device_kernelINS_4gemm6kernel13GemmUniversalIN4cute5tupleIJiiiiEEENS1_10collective13CollectiveMmaINS1_35MainloopSm100TmaUmmaWarpSpecializedILi5ELi2ELi4ENS5_IJNS4_1CILi2EEENSA_ILi1EEESC_EEEEENS5_IJNSA_ILi128EEENSA_ILi256EEENSA_ILi64EEEEEENS_12float_e5m2_tENS5_IJlSC_lEEESJ_SK_NS4_8TiledMMAINS4_8MMA_AtomIJNS4_10MMA_TraitsINS4_25SM100_MMA_F8F6F4_2x1SM_SSEJSJ_SJ_fSF_SG_NS4_17integral_constantINS4_4UMMA5MajorELSR_0EEESS_NSP_INSQ_7ScaleInELST_0EEESU_EEEEEENS4_6LayoutINS5_IJSC_SC_SC_EEENS5_IJNSA_ILi0EEESZ_SZ_EEEEENS5_IJNS4_10UnderscoreES12_S12_EEEEENS4_18SM100_TMA_2SM_LOADENS4_14ComposedLayoutINS4_7SwizzleILi2ELi4ELi3EEENS4_18smem_ptr_flag_bitsILi8EEENSX_INS5_IJNSA_ILi8EEESH_EEENS5_IJSH_SC_EEEEEEEvNS4_8identityES15_S1F_vS1G_EENS_8epilogue10collective18CollectiveEpilogueINS1I_23Sm100TmaWarpSpecializedILi4ELi2ELi32ELb0ELb0EEEJNS5_IJSH_SG_SH_EEENS5_IJNSX_ISH_SC_EENSX_INS5_IJNSA_ILi32EEESB_EEENS5_IJSC_SF_EEEEEEEESJ_SK_SJ_SK_NS1I_6fusion15FusionCallbacksIS1M_NS1U_17LinearCombinationISJ_fSJ_fLNS_15FloatRoundStyleE2EEES1N_S1T_JEEENS4_5SM1004TMEM4LOAD26SM100_TMEM_LOAD_32dp32b32xENS4_13SM90_TMA_LOADENS16_INS17_ILi1ELi4ELi3EEES1A_NSX_INS5_IJS1B_S1P_EEENS5_IJS1P_SC_EEEEEEENS4_39AutoVectorizingCopyWithAssumedAlignmentILi128EEENS4_14SM90_TMA_STOREES29_S2B_S2B_EEEvvEEEEvNT_6ParamsE --------------------------
	.section	.nv.info._ZN7cutlass13device_kernelINS_4gemm6kernel13GemmUniversalIN4cute5tupleIJiiiiEEENS1_10collective13CollectiveMmaINS1_35MainloopSm100TmaUmmaWarpSpecializedILi5ELi2ELi4ENS5_IJNS4_1CILi2EEENSA_ILi1EEESC_EEEEENS5_IJNSA_ILi128EEENSA_ILi256EEENSA_ILi64EEEEEENS_12float_e5m2_tENS5_IJlSC_lEEESJ_SK_NS4_8TiledMMAINS4_8MMA_AtomIJNS4_10MMA_TraitsINS4_25SM100_MMA_F8F6F4_2x1SM_SSEJSJ_SJ_fSF_SG_NS4_17integral_constantINS4_4UMMA5MajorELSR_0EEESS_NSP_INSQ_7ScaleInELST_0EEESU_EEEEEENS4_6LayoutINS5_IJSC_SC_SC_EEENS5_IJNSA_ILi0EEESZ_SZ_EEEEENS5_IJNS4_10UnderscoreES12_S12_EEEEENS4_18SM100_TMA_2SM_LOADENS4_14ComposedLayoutINS4_7SwizzleILi2ELi4ELi3EEENS4_18smem_ptr_flag_bitsILi8EEENSX_INS5_IJNSA_ILi8EEESH_EEENS5_IJSH_SC_EEEEEEEvNS4_8identityES15_S1F_vS1G_EENS_8epilogue10collective18CollectiveEpilogueINS1I_23Sm100TmaWarpSpecializedILi4ELi2ELi32ELb0ELb0EEEJNS5_IJSH_SG_SH_EEENS5_IJNSX_ISH_SC_EENSX_INS5_IJNSA_ILi32EEESB_EEENS5_IJSC_SF_EEEEEEEESJ_SK_SJ_SK_NS1I_6fusion15FusionCallbacksIS1M_NS1U_17LinearCombinationISJ_fSJ_fLNS_15FloatRoundStyleE2EEES1N_S1T_JEEENS4_5SM1004TMEM4LOAD26SM100_TMEM_LOAD_32dp32b32xENS4_13SM90_TMA_LOADENS16_INS17_ILi1ELi4ELi3EEES1A_NSX_INS5_IJS1B_S1P_EEENS5_IJS1P_SC_EEEEEEENS4_39AutoVectorizingCopyWithAssumedAlignmentILi128EEENS4_14SM90_TMA_STOREES29_S2B_S2B_EEEvvEEEEvNT_6ParamsE,"",@"SHT_CUDA_INFO"
	.sectionflags	@""
	.align	4


	//----- nvinfo : EIATTR_CUDA_API_VERSION
	.align		4
        /*0000*/ 	.byte	0x04, 0x37
        /*0002*/ 	.short	(.L_32 - .L_31)
.L_31:
        /*0004*/ 	.word	0x00000082


	//----- nvinfo : EIATTR_KPARAM_INFO
	.align		4
.L_32:
        /*0008*/ 	.byte	0x04, 0x17
        /*000a*/ 	.short	(.L_34 - .L_33)
.L_33:
        /*000c*/ 	.word	0x00000000
        /*0010*/ 	.short	0x0000
        /*0012*/ 	.short	0x0000
        /*0014*/ 	.byte	0x00, 0xf0, 0x01, 0x20


	//----- nvinfo : EIATTR_AT_ENTRY_FRAGMENTS
	.align		4
.L_34:
        /*0018*/ 	.byte	0x04, 0x4f
        /*001a*/ 	.short	(.L_36 - .L_35)


	//   ....[0]....
.L_35:
        /*001c*/ 	.word	0x00000007


	//----- nvinfo : EIATTR_RESERVED_SMEM_USED
	.align		4
.L_36:
        /*0020*/ 	.byte	0x01, 0x41
	.zero		2


	//----- nvinfo : EIATTR_SPARSE_MMA_MASK
	.align		4
        /*0024*/ 	.byte	0x03, 0x50
        /*0026*/ 	.short	0x0000


	//----- nvinfo : EIATTR_TCGEN05_2CTA_USED
	.align		4
        /*0028*/ 	.byte	0x01, 0x52
	.zero		2


	//----- nvinfo : EIATTR_MAXREG_COUNT
	.align		4
        /*002c*/ 	.byte	0x03, 0x1b
        /*002e*/ 	.short	0x00ff


	//----- nvinfo : EIATTR_NUM_BARRIERS
	.align		4
        /*0030*/ 	.byte	0x02, 0x4c
        /*0032*/ 	.byte	0x07
	.zero		1


	//----- nvinfo : EIATTR_EXTERNS
	.align		4
        /*0034*/ 	.byte	0x04, 0x0f
        /*0036*/ 	.short	(.L_38 - .L_37)


	//   ....[0]....
	.align		4
.L_37:
        /*0038*/ 	.word	index@(__assertfail)


	//----- nvinfo : EIATTR_MERCURY_ISA_VERSION
	.align		4
.L_38:
        /*003c*/ 	.byte	0x03, 0x5f
        /*003e*/ 	.short	0x0101


	//----- nvinfo : EIATTR_INT_WARP_WIDE_INSTR_OFFSETS
	.align		4
        /*0040*/ 	.byte	0x04, 0x31
        /*0042*/ 	.short	(.L_40 - .L_39)


	//   ....[0]....
.L_39:
        /*0044*/ 	.word	0x00000d30


	//   ....[1]....
        /*0048*/ 	.word	0x00000dd0


	//   ....[2]....
        /*004c*/ 	.word	0x00002130


	//   ....[3]....
        /*0050*/ 	.word	0x00003fb0


	//   ....[4]....
        /*0054*/ 	.word	0x00003fe0


	//   ....[5]....
        /*0058*/ 	.word	0x00004030


	//   ....[6]....
        /*005c*/ 	.word	0x00004950


	//   ....[7]....
        /*0060*/ 	.word	0x00004970


	//   ....[8]....
        /*0064*/ 	.word	0x00004a50


	//   ....[9]....
        /*0068*/ 	.word	0x00004b10


	//   ....[10]....
        /*006c*/ 	.word	0x00004b30


	//   ....[11]....
        /*0070*/ 	.word	0x00004c00


	//   ....[12]....
        /*0074*/ 	.word	0x00004cf0


	//   ....[13]....
        /*0078*/ 	.word	0x00004d10


	//   ....[14]....
        /*007c*/ 	.word	0x00004e10


	//   ....[15]....
        /*0080*/ 	.word	0x00004fc0


	//   ....[16]....
        /*0084*/ 	.word	0x00004fd0


	//   ....[17]....
        /*0088*/ 	.word	0x00005160


	//----- nvinfo : EIATTR_COOP_GROUP_MASK_REGIDS
	.align		4
.L_40:
        /*008c*/ 	.byte	0x04, 0x29
        /*008e*/ 	.short	(.L_42 - .L_41)


	//   ....[0]....
.L_41:
        /*0090*/ 	.word	0xffffffff


	//   ....[1]....
        /*0094*/ 	.word	0xffffffff


	//   ....[2]....
        /*0098*/ 	.word	0xffffffff


	//   ....[3]....
        /*009c*/ 	.word	0xffffffff


	//   ....[4]....
        /*00a0*/ 	.word	0xffffffff


	//   ....[5]....
        /*00a4*/ 	.word	0xffffffff


	//   ....[6]....
        /*00a8*/ 	.word	0xffffffff


	//   ....[7]....
        /*00ac*/ 	.word	0xffffffff


	//   ....[8]....
        /*00b0*/ 	.word	0xffffffff


	//   ....[9]....
        /*00b4*/ 	.word	0xffffffff


	//   ....[10]....
        /*00b8*/ 	.word	0xffffffff


	//   ....[11]....
        /*00bc*/ 	.word	0xffffffff


	//   ....[12]....
        /*00c0*/ 	.word	0xffffffff


	//   ....[13]....
        /*00c4*/ 	.word	0xffffffff


	//----- nvinfo : EIATTR_COOP_GROUP_INSTR_OFFSETS
	.align		4
.L_42:
        /*00c8*/ 	.byte	0x04, 0x28
        /*00ca*/ 	.short	(.L_44 - .L_43)


	//   ....[0]....
.L_43:
        /*00cc*/ 	.word	0x000000c0


	//   ....[1]....
        /*00d0*/ 	.word	0x00000500


	//   ....[2]....
        /*00d4*/ 	.word	0x000006a0


	//   ....[3]....
        /*00d8*/ 	.word	0x00000830


	//   ....[4]....
        /*00dc*/ 	.word	0x00000920


	//   ....[5]....
        /*00e0*/ 	.word	0x00000a80


	//   ....[6]....
        /*00e4*/ 	.word	0x00000c10


	//   ....[7]....
        /*00e8*/ 	.word	0x00000e50


	//   ....[8]....
        /*00ec*/ 	.word	0x00002010


	//   ....[9]....
        /*00f0*/ 	.word	0x00002e80


	//   ....[10]....
        /*00f4*/ 	.word	0x00003350


	//   ....[11]....
        /*00f8*/ 	.word	0x00003380


	//   ....[12]....
        /*00fc*/ 	.word	0x00003ec0


	//   ....[13]....
        /*0100*/ 	.word	0x000040d0


	//----- nvinfo : EIATTR_VRC_CTA_INIT_COUNT
	.align		4
.L_44:
        /*0104*/ 	.byte	0x02, 0x4a
        /*0106*/ 	.byte	0x80
	.zero		1


	//----- nvinfo : EIATTR_SYSCALL_OFFSETS
	.align		4
        /*0108*/ 	.byte	0x04, 0x46
        /*010a*/ 	.short	(.L_46 - .L_45)


	//   ....[0]....
.L_45:
        /*010c*/ 	.word	0x00005bf0


	//   ....[1]....
        /*0110*/ 	.word	0x00005d30


	//   ....[2]....
        /*0114*/ 	.word	0x00006530


	//   ....[3]....
        /*0118*/ 	.word	0x00007320


	//   ....[4]....
        /*011c*/ 	.word	0x000080c0


	//   ....[5]....
        /*0120*/ 	.word	0x00008e80


	//----- nvinfo : EIATTR_MBARRIER_INSTR_OFFSETS
	.align		4
.L_46:
        /*0124*/ 	.byte	0x04, 0x39
        /*0126*/ 	.short	(.L_48 - .L_47)


	//   ....[0]....
.L_47:
        /*0128*/ 	.word	0x000005f0
        /*012c*/ 	.word	0x000000ff
        /*0130*/ 	.word	0x00000000
        /*0134*/ 	.short	0x0100
        /*0136*/ 	.byte	0x08
	.zero		1


	//   ....[1]....
        /*0138*/ 	.word	0x00000600
        /*013c*/ 	.word	0x000000ff
        /*0140*/ 	.word	0x00000028
        /*0144*/ 	.short	0x0100
        /*0146*/ 	.byte	0x08
	.zero		1


	//   ....[2]....
        /*0148*/ 	.word	0x00000610
        /*014c*/ 	.word	0x000000ff
        /*0150*/ 	.word	0x00000008
        /*0154*/ 	.short	0x0100
        /*0156*/ 	.byte	0x08
	.zero		1


	//   ....[3]....
        /*0158*/ 	.word	0x00000620
        /*015c*/ 	.word	0x000000ff
        /*0160*/ 	.word	0x00000030
        /*0164*/ 	.short	0x0100
        /*0166*/ 	.byte	0x08
	.zero		1


	//   ....[4]....
        /*0168*/ 	.word	0x00000630
        /*016c*/ 	.word	0x000000ff
        /*0170*/ 	.word	0x00000010
        /*0174*/ 	.short	0x0100
        /*0176*/ 	.byte	0x08
	.zero		1


	//   ....[5]....
        /*0178*/ 	.word	0x00000640
        /*017c*/ 	.word	0x000000ff
        /*0180*/ 	.word	0x00000038
        /*0184*/ 	.short	0x0100
        /*0186*/ 	.byte	0x08
	.zero		1


	//   ....[6]....
        /*0188*/ 	.word	0x00000650
        /*018c*/ 	.word	0x000000ff
        /*0190*/ 	.word	0x00000018
        /*0194*/ 	.short	0x0100
        /*0196*/ 	.byte	0x08
	.zero		1


	//   ....[7]....
        /*0198*/ 	.word	0x00000660
        /*019c*/ 	.word	0x000000ff
        /*01a0*/ 	.word	0x00000040
        /*01a4*/ 	.short	0x0100
        /*01a6*/ 	.byte	0x08
	.zero		1


	//   ....[8]....
        /*01a8*/ 	.word	0x00000670
        /*01ac*/ 	.word	0x000000ff
        /*01b0*/ 	.word	0x00000020
        /*01b4*/ 	.short	0x0100
        /*01b6*/ 	.byte	0x08
	.zero		1


	//   ....[9]....
        /*01b8*/ 	.word	0x00000680
        /*01bc*/ 	.word	0x000000ff
        /*01c0*/ 	.word	0x00000048
        /*01c4*/ 	.short	0x0100
        /*01c6*/ 	.byte	0x08
	.zero		1


	//   ....[10]....
        /*01c8*/ 	.word	0x000007a0
        /*01cc*/ 	.word	0x000000ff
        /*01d0*/ 	.word	0x00000050
        /*01d4*/ 	.short	0x0100
        /*01d6*/ 	.byte	0x09
	.zero		1


	//   ....[11]....
        /*01d8*/ 	.word	0x000007b0
        /*01dc*/ 	.word	0x000000ff
        /*01e0*/ 	.word	0x00000070
        /*01e4*/ 	.short	0x0100
        /*01e6*/ 	.byte	0x09
	.zero		1


	//   ....[12]....
        /*01e8*/ 	.word	0x000007c0
        /*01ec*/ 	.word	0x000000ff
        /*01f0*/ 	.word	0x00000058
        /*01f4*/ 	.short	0x0100
        /*01f6*/ 	.byte	0x09
	.zero		1


	//   ....[13]....
        /*01f8*/ 	.word	0x000007d0
        /*01fc*/ 	.word	0x000000ff
        /*0200*/ 	.word	0x00000078
        /*0204*/ 	.short	0x0100
        /*0206*/ 	.byte	0x09
	.zero		1


	//   ....[14]....
        /*0208*/ 	.word	0x000007e0
        /*020c*/ 	.word	0x000000ff
        /*0210*/ 	.word	0x00000060
        /*0214*/ 	.short	0x0100
        /*0216*/ 	.byte	0x09
	.zero		1


	//   ....[15]....
        /*0218*/ 	.word	0x000007f0
        /*021c*/ 	.word	0x000000ff
        /*0220*/ 	.word	0x00000080
        /*0224*/ 	.short	0x0100
        /*0226*/ 	.byte	0x09
	.zero		1


	//   ....[16]....
        /*0228*/ 	.word	0x00000800
        /*022c*/ 	.word	0x000000ff
        /*0230*/ 	.word	0x00000068
        /*0234*/ 	.short	0x0100
        /*0236*/ 	.byte	0x09
	.zero		1


	//   ....[17]....
        /*0238*/ 	.word	0x00000810
        /*023c*/ 	.word	0x000000ff
        /*0240*/ 	.word	0x00000088
        /*0244*/ 	.short	0x0100
        /*0246*/ 	.byte	0x09
	.zero		1


	//   ....[18]....
        /*0248*/ 	.word	0x000008f0
        /*024c*/ 	.word	0x000000ff
        /*0250*/ 	.word	0x00000090
        /*0254*/ 	.short	0x0100
        /*0256*/ 	.byte	0x08
	.zero		1


	//   ....[19]....
        /*0258*/ 	.word	0x00000900
        /*025c*/ 	.word	0x000000ff
        /*0260*/ 	.word	0x00000098
        /*0264*/ 	.short	0x0100
        /*0266*/ 	.byte	0x08
	.zero		1


	//   ....[20]....
        /*0268*/ 	.word	0x00000a30
        /*026c*/ 	.word	0x000000ff
        /*0270*/ 	.word	0x000000a0
        /*0274*/ 	.short	0x0100
        /*0276*/ 	.byte	0x08
	.zero		1


	//   ....[21]....
        /*0278*/ 	.word	0x00000a40
        /*027c*/ 	.word	0x000000ff
        /*0280*/ 	.word	0x000000b0
        /*0284*/ 	.short	0x0100
        /*0286*/ 	.byte	0x08
	.zero		1


	//   ....[22]....
        /*0288*/ 	.word	0x00000a50
        /*028c*/ 	.word	0x000000ff
        /*0290*/ 	.word	0x000000a8
        /*0294*/ 	.short	0x0100
        /*0296*/ 	.byte	0x08
	.zero		1


	//   ....[23]....
        /*0298*/ 	.word	0x00000a60
        /*029c*/ 	.word	0x000000ff
        /*02a0*/ 	.word	0x000000b8
        /*02a4*/ 	.short	0x0100
        /*02a6*/ 	.byte	0x08
	.zero		1


	//   ....[24]....
        /*02a8*/ 	.word	0x00000b80
        /*02ac*/ 	.word	0x000000ff
        /*02b0*/ 	.word	0x000000c0
        /*02b4*/ 	.short	0x0100
        /*02b6*/ 	.byte	0x09
	.zero		1


	//   ....[25]....
        /*02b8*/ 	.word	0x00000b90
        /*02bc*/ 	.word	0x000000ff
        /*02c0*/ 	.word	0x000000e0
        /*02c4*/ 	.short	0x0100
        /*02c6*/ 	.byte	0x09
	.zero		1


	//   ....[26]....
        /*02c8*/ 	.word	0x00000ba0
        /*02cc*/ 	.word	0x000000ff
        /*02d0*/ 	.word	0x000000c8
        /*02d4*/ 	.short	0x0100
        /*02d6*/ 	.byte	0x09
	.zero		1


	//   ....[27]....
        /*02d8*/ 	.word	0x00000bb0
        /*02dc*/ 	.word	0x000000ff
        /*02e0*/ 	.word	0x000000e8
        /*02e4*/ 	.short	0x0100
        /*02e6*/ 	.byte	0x09
	.zero		1


	//   ....[28]....
        /*02e8*/ 	.word	0x00000bc0
        /*02ec*/ 	.word	0x000000ff
        /*02f0*/ 	.word	0x000000d0
        /*02f4*/ 	.short	0x0100
        /*02f6*/ 	.byte	0x09
	.zero		1


	//   ....[29]....
        /*02f8*/ 	.word	0x00000bd0
        /*02fc*/ 	.word	0x000000ff
        /*0300*/ 	.word	0x000000f0
        /*0304*/ 	.short	0x0100
        /*0306*/ 	.byte	0x09
	.zero		1


	//   ....[30]....
        /*0308*/ 	.word	0x00000be0
        /*030c*/ 	.word	0x000000ff
        /*0310*/ 	.word	0x000000d8
        /*0314*/ 	.short	0x0100
        /*0316*/ 	.byte	0x09
	.zero		1


	//   ....[31]....
        /*0318*/ 	.word	0x00000bf0
        /*031c*/ 	.word	0x000000ff
        /*0320*/ 	.word	0x000000f8
        /*0324*/ 	.short	0x0100
        /*0326*/ 	.byte	0x09
	.zero		1


	//   ....[32]....
        /*0328*/ 	.word	0x00000ce0
        /*032c*/ 	.word	0x000000ff
        /*0330*/ 	.word	0x00000100
        /*0334*/ 	.short	0x0100
        /*0336*/ 	.byte	0x08
	.zero		1


	//   ....[33]....
        /*0338*/ 	.word	0x00000cf0
        /*033c*/ 	.word	0x000000ff
        /*0340*/ 	.word	0x00000110
        /*0344*/ 	.short	0x0100
        /*0346*/ 	.byte	0x08
	.zero		1


	//   ....[34]....
        /*0348*/ 	.word	0x00000d00
        /*034c*/ 	.word	0x000000ff
        /*0350*/ 	.word	0x00000108
        /*0354*/ 	.short	0x0100
        /*0356*/ 	.byte	0x08
	.zero		1


	//   ....[35]....
        /*0358*/ 	.word	0x00000d10
        /*035c*/ 	.word	0x000000ff
        /*0360*/ 	.word	0x00000118
        /*0364*/ 	.short	0x0100
        /*0366*/ 	.byte	0x08
	.zero		1


	//   ....[36]....
        /*0368*/ 	.word	0x00000e00
        /*036c*/ 	.word	0x000000ff
        /*0370*/ 	.word	0x00000120
        /*0374*/ 	.short	0x0100
        /*0376*/ 	.byte	0x07
	.zero		1


	//   ....[37]....
        /*0378*/ 	.word	0x00001810
        /*037c*/ 	.word	0x00000002
        /*0380*/ 	.word	0x00000110
        /*0384*/ 	.short	0x010a
        /*0386*/ 	.byte	0xff
	.zero		1


	//   ....[38]....
        /*0388*/ 	.word	0x00001840
        /*038c*/ 	.word	0x00000002
        /*0390*/ 	.word	0x00000100
        /*0394*/ 	.short	0x0101
        /*0396*/ 	.byte	0xff
	.zero		1


	//   ....[39]....
        /*0398*/ 	.word	0x00001910
        /*039c*/ 	.word	0x000000ff
        /*03a0*/ 	.word	0x00000028
        /*03a4*/ 	.short	0x010a
        /*03a6*/ 	.byte	0x08
	.zero		1


	//   ....[40]....
        /*03a8*/ 	.word	0x00001a10
        /*03ac*/ 	.word	0x000000ff
        /*03b0*/ 	.word	0x00000028
        /*03b4*/ 	.short	0x010a
        /*03b6*/ 	.byte	0x21
	.zero		1


	//   ....[41]....
        /*03b8*/ 	.word	0x00001bc0
        /*03bc*/ 	.word	0x000000ff
        /*03c0*/ 	.word	0x00000028
        /*03c4*/ 	.short	0x010a
        /*03c6*/ 	.byte	0x08
	.zero		1


	//   ....[42]....
        /*03c8*/ 	.word	0x00001cc0
        /*03cc*/ 	.word	0x000000ff
        /*03d0*/ 	.word	0x00000098
        /*03d4*/ 	.short	0x0101
        /*03d6*/ 	.byte	0x06
	.zero		1


	//   ....[43]....
        /*03d8*/ 	.word	0x00001ce0
        /*03dc*/ 	.word	0x000000ff
        /*03e0*/ 	.word	0x00000028
        /*03e4*/ 	.short	0x010a
        /*03e6*/ 	.byte	0x08
	.zero		1


	//   ....[44]....
        /*03e8*/ 	.word	0x00001d60
        /*03ec*/ 	.word	0x000000ff
        /*03f0*/ 	.word	0x00000028
        /*03f4*/ 	.short	0x010a
        /*03f6*/ 	.byte	0x11
	.zero		1


	//   ....[45]....
        /*03f8*/ 	.word	0x00001ef0
        /*03fc*/ 	.word	0x000000ff
        /*0400*/ 	.word	0x00000028
        /*0404*/ 	.short	0x010a
        /*0406*/ 	.byte	0x08
	.zero		1


	//   ....[46]....
        /*0408*/ 	.word	0x00002040
        /*040c*/ 	.word	0x00000002
        /*0410*/ 	.word	0x000000a0
        /*0414*/ 	.short	0x010a
        /*0416*/ 	.byte	0xff
	.zero		1


	//   ....[47]....
        /*0418*/ 	.word	0x00002100
        /*041c*/ 	.word	0x00000002
        /*0420*/ 	.word	0x00000000
        /*0424*/ 	.short	0x0101
        /*0426*/ 	.byte	0xff
	.zero		1


	//   ....[48]....
        /*0428*/ 	.word	0x00002660
        /*042c*/ 	.word	0x000000ff
        /*0430*/ 	.word	0x00000000
        /*0434*/ 	.short	0x010a
        /*0436*/ 	.byte	0x04
	.zero		1


	//   ....[49]....
        /*0438*/ 	.word	0x000026f0
        /*043c*/ 	.word	0x000000ff
        /*0440*/ 	.word	0x00000000
        /*0444*/ 	.short	0x010a
        /*0446*/ 	.byte	0x04
	.zero		1


	//   ....[50]....
        /*0448*/ 	.word	0x00002780
        /*044c*/ 	.word	0x000000ff
        /*0450*/ 	.word	0x00000000
        /*0454*/ 	.short	0x010a
        /*0456*/ 	.byte	0x04
	.zero		1


	//   ....[51]....
        /*0458*/ 	.word	0x00002810
        /*045c*/ 	.word	0x000000ff
        /*0460*/ 	.word	0x00000000
        /*0464*/ 	.short	0x010a
        /*0466*/ 	.byte	0x04
	.zero		1


	//   ....[52]....
        /*0468*/ 	.word	0x000028b0
        /*046c*/ 	.word	0x00000000
        /*0470*/ 	.word	0x00000000
        /*0474*/ 	.short	0x010a
        /*0476*/ 	.byte	0xff
	.zero		1


	//   ....[53]....
        /*0478*/ 	.word	0x000029e0
        /*047c*/ 	.word	0x00000000
        /*0480*/ 	.word	0x00000100
        /*0484*/ 	.short	0x010a
        /*0486*/ 	.byte	0xff
	.zero		1


	//   ....[54]....
        /*0488*/ 	.word	0x00002a50
        /*048c*/ 	.word	0x00000000
        /*0490*/ 	.word	0x00000000
        /*0494*/ 	.short	0x0101
        /*0496*/ 	.byte	0xff
	.zero		1


	//   ....[55]....
        /*0498*/ 	.word	0x00002a70
        /*049c*/ 	.word	0x000000ff
        /*04a0*/ 	.word	0x000000b0
        /*04a4*/ 	.short	0x010a
        /*04a6*/ 	.byte	0x05
	.zero		1


	//   ....[56]....
        /*04a8*/ 	.word	0x00002b90
        /*04ac*/ 	.word	0x00000000
        /*04b0*/ 	.word	0x000000a0
        /*04b4*/ 	.short	0x010a
        /*04b6*/ 	.byte	0xff
	.zero		1


	//   ....[57]....
        /*04b8*/ 	.word	0x00002c90
        /*04bc*/ 	.word	0x00000000
        /*04c0*/ 	.word	0x00000000
        /*04c4*/ 	.short	0x0101
        /*04c6*/ 	.byte	0xff
	.zero		1


	//   ....[58]....
        /*04c8*/ 	.word	0x00002d20
        /*04cc*/ 	.word	0x000000ff
        /*04d0*/ 	.word	0x000000b0
        /*04d4*/ 	.short	0x0106
        /*04d6*/ 	.byte	0x05
	.zero		1


	//   ....[59]....
        /*04d8*/ 	.word	0x00002d40
        /*04dc*/ 	.word	0x000000ff
        /*04e0*/ 	.word	0x000000b0
        /*04e4*/ 	.short	0x010a
        /*04e6*/ 	.byte	0x05
	.zero		1


	//   ....[60]....
        /*04e8*/ 	.word	0x00002dd0
        /*04ec*/ 	.word	0x000000ff
        /*04f0*/ 	.word	0x000000b0
        /*04f4*/ 	.short	0x0106
        /*04f6*/ 	.byte	0x04
	.zero		1


	//   ....[61]....
        /*04f8*/ 	.word	0x00002e10
        /*04fc*/ 	.word	0x00000000
        /*0500*/ 	.word	0x000000b0
        /*0504*/ 	.short	0x010a
        /*0506*/ 	.byte	0xff
	.zero		1


	//   ....[62]....
        /*0508*/ 	.word	0x00003050
        /*050c*/ 	.word	0x000000ff
        /*0510*/ 	.word	0x00000008
        /*0514*/ 	.short	0x010a
        /*0516*/ 	.byte	0x06
	.zero		1


	//   ....[63]....
        /*0518*/ 	.word	0x00003070
        /*051c*/ 	.word	0x000000ff
        /*0520*/ 	.word	0x00000008
        /*0524*/ 	.short	0x010a
        /*0526*/ 	.byte	0x06
	.zero		1


	//   ....[64]....
        /*0528*/ 	.word	0x00003200
        /*052c*/ 	.word	0x000000ff
        /*0530*/ 	.word	0x00000008
        /*0534*/ 	.short	0x010a
        /*0536*/ 	.byte	0x06
	.zero		1


	//   ....[65]....
        /*0538*/ 	.word	0x00003220
        /*053c*/ 	.word	0x000000ff
        /*0540*/ 	.word	0x00000008
        /*0544*/ 	.short	0x010a
        /*0546*/ 	.byte	0x06
	.zero		1


	//   ....[66]....
        /*0548*/ 	.word	0x000032e0
        /*054c*/ 	.word	0x000000ff
        /*0550*/ 	.word	0x00000000
        /*0554*/ 	.short	0x0101
        /*0556*/ 	.byte	0x07
	.zero		1


	//   ....[67]....
        /*0558*/ 	.word	0x000035e0
        /*055c*/ 	.word	0x00000000
        /*0560*/ 	.word	0x000000a0
        /*0564*/ 	.short	0x010a
        /*0566*/ 	.byte	0xff
	.zero		1


	//   ....[68]....
        /*0568*/ 	.word	0x000036a0
        /*056c*/ 	.word	0x00000000
        /*0570*/ 	.word	0x00000000
        /*0574*/ 	.short	0x0101
        /*0576*/ 	.byte	0xff
	.zero		1


	//   ....[69]....
        /*0578*/ 	.word	0x00003760
        /*057c*/ 	.word	0x000000ff
        /*0580*/ 	.word	0x00000000
        /*0584*/ 	.short	0x010a
        /*0586*/ 	.byte	0x06
	.zero		1


	//   ....[70]....
        /*0588*/ 	.word	0x00003770
        /*058c*/ 	.word	0x000000ff
        /*0590*/ 	.word	0x000000e0
        /*0594*/ 	.short	0x010a
        /*0596*/ 	.byte	0x0a
	.zero		1


	//   ....[71]....
        /*0598*/ 	.word	0x00003820
        /*059c*/ 	.word	0x000000ff
        /*05a0*/ 	.word	0x00000000
        /*05a4*/ 	.short	0x010a
        /*05a6*/ 	.byte	0x09
	.zero		1


	//   ....[72]....
        /*05a8*/ 	.word	0x00003960
        /*05ac*/ 	.word	0x000000ff
        /*05b0*/ 	.word	0x00000000
        /*05b4*/ 	.short	0x010a
        /*05b6*/ 	.byte	0x06
	.zero		1


	//   ....[73]....
        /*05b8*/ 	.word	0x00003bb0
        /*05bc*/ 	.word	0x000000ff
        /*05c0*/ 	.word	0x00000000
        /*05c4*/ 	.short	0x010a
        /*05c6*/ 	.byte	0x07
	.zero		1


	//   ....[74]....
        /*05c8*/ 	.word	0x00003c40
        /*05cc*/ 	.word	0x000000ff
        /*05d0*/ 	.word	0x00000000
        /*05d4*/ 	.short	0x010a
        /*05d6*/ 	.byte	0x07
	.zero		1


	//   ....[75]....
        /*05d8*/ 	.word	0x00003cd0
        /*05dc*/ 	.word	0x000000ff
        /*05e0*/ 	.word	0x00000000
        /*05e4*/ 	.short	0x010a
        /*05e6*/ 	.byte	0x07
	.zero		1


	//   ....[76]....
        /*05e8*/ 	.word	0x00003d70
        /*05ec*/ 	.word	0x00000000
        /*05f0*/ 	.word	0x00000000
        /*05f4*/ 	.short	0x010a
        /*05f6*/ 	.byte	0xff
	.zero		1


	//   ....[77]....
        /*05f8*/ 	.word	0x00003db0
        /*05fc*/ 	.word	0x00000000
        /*0600*/ 	.word	0x00000000
        /*0604*/ 	.short	0x010a
        /*0606*/ 	.byte	0xff
	.zero		1


	//   ....[78]....
        /*0608*/ 	.word	0x00003e20
        /*060c*/ 	.word	0x000000ff
        /*0610*/ 	.word	0x00000000
        /*0614*/ 	.short	0x0101
        /*0616*/ 	.byte	0x05
	.zero		1


	//   ....[79]....
        /*0618*/ 	.word	0x00003e60
        /*061c*/ 	.word	0x000000ff
        /*0620*/ 	.word	0x00000120
        /*0624*/ 	.short	0x010a
        /*0626*/ 	.byte	0x08
	.zero		1


	//   ....[80]....
        /*0628*/ 	.word	0x00003eb0
        /*062c*/ 	.word	0x000000ff
        /*0630*/ 	.word	0x00000000
        /*0634*/ 	.short	0x0101
        /*0636*/ 	.byte	0x05
	.zero		1


	//   ....[81]....
        /*0638*/ 	.word	0x00004300
        /*063c*/ 	.word	0x00000000
        /*0640*/ 	.word	0x000000a0
        /*0644*/ 	.short	0x010a
        /*0646*/ 	.byte	0xff
	.zero		1


	//   ....[82]....
        /*0648*/ 	.word	0x000043c0
        /*064c*/ 	.word	0x00000000
        /*0650*/ 	.word	0x00000000
        /*0654*/ 	.short	0x0101
        /*0656*/ 	.byte	0xff
	.zero		1


	//   ....[83]....
        /*0658*/ 	.word	0x000046e0
        /*065c*/ 	.word	0x000000ff
        /*0660*/ 	.word	0x00000098
        /*0664*/ 	.short	0x010a
        /*0666*/ 	.byte	0x07
	.zero		1


	//   ....[84]....
        /*0668*/ 	.word	0x000048d0
        /*066c*/ 	.word	0x000000ff
        /*0670*/ 	.word	0x00000070
        /*0674*/ 	.short	0x010a
        /*0676*/ 	.byte	0x07
	.zero		1


	//   ....[85]....
        /*0678*/ 	.word	0x00004ac0
        /*067c*/ 	.word	0x000000ff
        /*0680*/ 	.word	0x00000050
        /*0684*/ 	.short	0x010b
        /*0686*/ 	.byte	0x07
	.zero		1


	//   ....[86]....
        /*0688*/ 	.word	0x00004ad0
        /*068c*/ 	.word	0x000000ff
        /*0690*/ 	.word	0x00000000
        /*0694*/ 	.short	0x0101
        /*0696*/ 	.byte	0x0e
	.zero		1


	//   ....[87]....
        /*0698*/ 	.word	0x00004ae0
        /*069c*/ 	.word	0x000000ff
        /*06a0*/ 	.word	0x00000078
        /*06a4*/ 	.short	0x010a
        /*06a6*/ 	.byte	0x07
	.zero		1


	//   ....[88]....
        /*06a8*/ 	.word	0x00004c90
        /*06ac*/ 	.word	0x000000ff
        /*06b0*/ 	.word	0x00000058
        /*06b4*/ 	.short	0x010b
        /*06b6*/ 	.byte	0x07
	.zero		1


	//   ....[89]....
        /*06b8*/ 	.word	0x00004ca0
        /*06bc*/ 	.word	0x000000ff
        /*06c0*/ 	.word	0x00000000
        /*06c4*/ 	.short	0x0101
        /*06c6*/ 	.byte	0x0e
	.zero		1


	//   ....[90]....
        /*06c8*/ 	.word	0x00004cb0
        /*06cc*/ 	.word	0x000000ff
        /*06d0*/ 	.word	0x00000080
        /*06d4*/ 	.short	0x010a
        /*06d6*/ 	.byte	0x07
	.zero		1


	//   ....[91]....
        /*06d8*/ 	.word	0x00004ea0
        /*06dc*/ 	.word	0x000000ff
        /*06e0*/ 	.word	0x00000060
        /*06e4*/ 	.short	0x010b
        /*06e6*/ 	.byte	0x07
	.zero		1


	//   ....[92]....
        /*06e8*/ 	.word	0x00004f10
        /*06ec*/ 	.word	0x000000ff
        /*06f0*/ 	.word	0x00000000
        /*06f4*/ 	.short	0x0101
        /*06f6*/ 	.byte	0x0e
	.zero		1


	//   ....[93]....
        /*06f8*/ 	.word	0x00004f20
        /*06fc*/ 	.word	0x000000ff
        /*0700*/ 	.word	0x00000088
        /*0704*/ 	.short	0x010a
        /*0706*/ 	.byte	0x07
	.zero		1


	//   ....[94]....
        /*0708*/ 	.word	0x000051c0
        /*070c*/ 	.word	0x000000ff
        /*0710*/ 	.word	0x00000068
        /*0714*/ 	.short	0x010b
        /*0716*/ 	.byte	0x07
	.zero		1


	//   ....[95]....
        /*0718*/ 	.word	0x000051e0
        /*071c*/ 	.word	0x000000ff
        /*0720*/ 	.word	0x00000000
        /*0724*/ 	.short	0x0101
        /*0726*/ 	.byte	0x0d
	.zero		1


	//   ....[96]....
        /*0728*/ 	.word	0x00005210
        /*072c*/ 	.word	0x000000ff
        /*0730*/ 	.word	0x00000070
        /*0734*/ 	.short	0x010a
        /*0736*/ 	.byte	0x07
	.zero		1


	//   ....[97]....
        /*0738*/ 	.word	0x00005230
        /*073c*/ 	.word	0x000000ff
        /*0740*/ 	.word	0x00000078
        /*0744*/ 	.short	0x010a
        /*0746*/ 	.byte	0x07
	.zero		1


	//   ....[98]....
        /*0748*/ 	.word	0x00005250
        /*074c*/ 	.word	0x000000ff
        /*0750*/ 	.word	0x00000080
        /*0754*/ 	.short	0x010a
        /*0756*/ 	.byte	0x07
	.zero		1


	//   ....[99]....
        /*0758*/ 	.word	0x00005290
        /*075c*/ 	.word	0x00000000
        /*0760*/ 	.word	0x00000088
        /*0764*/ 	.short	0x010a
        /*0766*/ 	.byte	0xff
	.zero		1


	//   ....[100]....
        /*0768*/ 	.word	0x000055c0
        /*076c*/ 	.word	0x00000000
        /*0770*/ 	.word	0x000000a0
        /*0774*/ 	.short	0x010a
        /*0776*/ 	.byte	0xff
	.zero		1


	//   ....[101]....
        /*0778*/ 	.word	0x000056d0
        /*077c*/ 	.word	0x00000000
        /*0780*/ 	.word	0x00000000
        /*0784*/ 	.short	0x0101
        /*0786*/ 	.byte	0xff
	.zero		1


	//   ....[102]....
        /*0788*/ 	.word	0x000060c0
        /*078c*/ 	.word	0x00000003
        /*0790*/ 	.word	0x00000050
        /*0794*/ 	.short	0x010a
        /*0796*/ 	.byte	0xff
	.zero		1


	//   ....[103]....
        /*0798*/ 	.word	0x000060d0
        /*079c*/ 	.word	0x0000006f
        /*07a0*/ 	.word	0x000000c0
        /*07a4*/ 	.short	0x010a
        /*07a6*/ 	.byte	0xff
	.zero		1


	//   ....[104]....
        /*07a8*/ 	.word	0x00006270
        /*07ac*/ 	.word	0x00000003
        /*07b0*/ 	.word	0x00000050
        /*07b4*/ 	.short	0x010a
        /*07b6*/ 	.byte	0xff
	.zero		1


	//   ....[105]....
        /*07b8*/ 	.word	0x00006390
        /*07bc*/ 	.word	0x00000000
        /*07c0*/ 	.word	0x00000000
        /*07c4*/ 	.short	0x0101
        /*07c6*/ 	.byte	0xff
	.zero		1


	//   ....[106]....
        /*07c8*/ 	.word	0x00006410
        /*07cc*/ 	.word	0x0000006f
        /*07d0*/ 	.word	0x000000c0
        /*07d4*/ 	.short	0x010a
        /*07d6*/ 	.byte	0xff
	.zero		1


	//   ....[107]....
        /*07d8*/ 	.word	0x00006fb0
        /*07dc*/ 	.word	0x00000000
        /*07e0*/ 	.word	0x00000050
        /*07e4*/ 	.short	0x010a
        /*07e6*/ 	.byte	0xff
	.zero		1


	//   ....[108]....
        /*07e8*/ 	.word	0x00007070
        /*07ec*/ 	.word	0x00000000
        /*07f0*/ 	.word	0x00000050
        /*07f4*/ 	.short	0x010a
        /*07f6*/ 	.byte	0xff
	.zero		1


	//   ....[109]....
        /*07f8*/ 	.word	0x000071a0
        /*07fc*/ 	.word	0x00000000
        /*0800*/ 	.word	0x00000000
        /*0804*/ 	.short	0x0101
        /*0806*/ 	.byte	0xff
	.zero		1


	//   ....[110]....
        /*0808*/ 	.word	0x00007d50
        /*080c*/ 	.word	0x00000000
        /*0810*/ 	.word	0x00000050
        /*0814*/ 	.short	0x010a
        /*0816*/ 	.byte	0xff
	.zero		1


	//   ....[111]....
        /*0818*/ 	.word	0x00007e10
        /*081c*/ 	.word	0x00000000
        /*0820*/ 	.word	0x00000050
        /*0824*/ 	.short	0x010a
        /*0826*/ 	.byte	0xff
	.zero		1


	//   ....[112]....
        /*0828*/ 	.word	0x00007f40
        /*082c*/ 	.word	0x00000000
        /*0830*/ 	.word	0x00000000
        /*0834*/ 	.short	0x0101
        /*0836*/ 	.byte	0xff
	.zero		1


	//   ....[113]....
        /*0838*/ 	.word	0x00008b10
        /*083c*/ 	.word	0x00000000
        /*0840*/ 	.word	0x00000050
        /*0844*/ 	.short	0x010a
        /*0846*/ 	.byte	0xff
	.zero		1


	//   ....[114]....
        /*0848*/ 	.word	0x00008bd0
        /*084c*/ 	.word	0x00000000
        /*0850*/ 	.word	0x00000050
        /*0854*/ 	.short	0x010a
        /*0856*/ 	.byte	0xff
	.zero		1


	//   ....[115]....
        /*0858*/ 	.word	0x00008d00
        /*085c*/ 	.word	0x00000000
        /*0860*/ 	.word	0x00000000
        /*0864*/ 	.short	0x0101
        /*0866*/ 	.byte	0xff
	.zero		1


	//   ....[116]....
        /*0868*/ 	.word	0x00009000
        /*086c*/ 	.word	0x0000006f
        /*0870*/ 	.word	0x00000000
        /*0874*/ 	.short	0x0101
        /*0876*/ 	.byte	0xff
	.zero		1


	//   ....[117]....
        /*0878*/ 	.word	0x000099b0
        /*087c*/ 	.word	0x00000002
        /*0880*/ 	.word	0x00000110
        /*0884*/ 	.short	0x010a
        /*0886*/ 	.byte	0xff
	.zero		1


	//   ....[118]....
        /*0888*/ 	.word	0x00009a10
        /*088c*/ 	.word	0x00000002
        /*0890*/ 	.word	0x00000028
        /*0894*/ 	.short	0x010a
        /*0896*/ 	.byte	0xff
	.zero		1


	//   ....[119]....
        /*0898*/ 	.word	0x00009a70
        /*089c*/ 	.word	0x00000002
        /*08a0*/ 	.word	0x00000028
        /*08a4*/ 	.short	0x010a
        /*08a6*/ 	.byte	0xff
	.zero		1


	//   ....[120]....
        /*08a8*/ 	.word	0x00009ac0
        /*08ac*/ 	.word	0x00000002
        /*08b0*/ 	.word	0x000000a0
        /*08b4*/ 	.short	0x010a
        /*08b6*/ 	.byte	0xff
	.zero		1


	//   ....[121]....
        /*08b8*/ 	.word	0x00009b20
        /*08bc*/ 	.word	0x00000000
        /*08c0*/ 	.word	0x00000000
        /*08c4*/ 	.short	0x010a
        /*08c6*/ 	.byte	0xff
	.zero		1


	//   ....[122]....
        /*08c8*/ 	.word	0x00009b80
        /*08cc*/ 	.word	0x00000000
        /*08d0*/ 	.word	0x00000000
        /*08d4*/ 	.short	0x010a
        /*08d6*/ 	.byte	0xff
	.zero		1


	//   ....[123]....
        /*08d8*/ 	.word	0x00009be0
        /*08dc*/ 	.word	0x00000000
        /*08e0*/ 	.word	0x00000000
        /*08e4*/ 	.short	0x010a
        /*08e6*/ 	.byte	0xff
	.zero		1


	//   ....[124]....
        /*08e8*/ 	.word	0x00009c40
        /*08ec*/ 	.word	0x00000000
        /*08f0*/ 	.word	0x00000000
        /*08f4*/ 	.short	0x010a
        /*08f6*/ 	.byte	0xff
	.zero		1


	//   ....[125]....
        /*08f8*/ 	.word	0x00009c90
        /*08fc*/ 	.word	0x00000000
        /*0900*/ 	.word	0x00000100
        /*0904*/ 	.short	0x010a
        /*0906*/ 	.byte	0xff
	.zero		1


	//   ....[126]....
        /*0908*/ 	.word	0x00009cf0
        /*090c*/ 	.word	0x00000000
        /*0910*/ 	.word	0x000000b0
        /*0914*/ 	.short	0x010a
        /*0916*/ 	.byte	0xff
	.zero		1


	//   ....[127]....
        /*0918*/ 	.word	0x00009d40
        /*091c*/ 	.word	0x00000000
        /*0920*/ 	.word	0x000000a0
        /*0924*/ 	.short	0x010a
        /*0926*/ 	.byte	0xff
	.zero		1


	//   ....[128]....
        /*0928*/ 	.word	0x00009da0
        /*092c*/ 	.word	0x00000000
        /*0930*/ 	.word	0x000000b0
        /*0934*/ 	.short	0x010a
        /*0936*/ 	.byte	0xff
	.zero		1


	//   ....[129]....
        /*0938*/ 	.word	0x00009e00
        /*093c*/ 	.word	0x00000004
        /*0940*/ 	.word	0x00000008
        /*0944*/ 	.short	0x010a
        /*0946*/ 	.byte	0xff
	.zero		1


	//   ....[130]....
        /*0948*/ 	.word	0x00009ee0
        /*094c*/ 	.word	0x00000002
        /*0950*/ 	.word	0x00000008
        /*0954*/ 	.short	0x010a
        /*0956*/ 	.byte	0xff
	.zero		1


	//   ....[131]....
        /*0958*/ 	.word	0x00009f30
        /*095c*/ 	.word	0x00000000
        /*0960*/ 	.word	0x000000a0
        /*0964*/ 	.short	0x010a
        /*0966*/ 	.byte	0xff
	.zero		1


	//   ....[132]....
        /*0968*/ 	.word	0x00009f90
        /*096c*/ 	.word	0x00000000
        /*0970*/ 	.word	0x000000e0
        /*0974*/ 	.short	0x010a
        /*0976*/ 	.byte	0xff
	.zero		1


	//   ....[133]....
        /*0978*/ 	.word	0x00009ff0
        /*097c*/ 	.word	0x00000000
        /*0980*/ 	.word	0x00000000
        /*0984*/ 	.short	0x010a
        /*0986*/ 	.byte	0xff
	.zero		1


	//   ....[134]....
        /*0988*/ 	.word	0x0000a050
        /*098c*/ 	.word	0x00000000
        /*0990*/ 	.word	0x00000000
        /*0994*/ 	.short	0x010a
        /*0996*/ 	.byte	0xff
	.zero		1


	//   ....[135]....
        /*0998*/ 	.word	0x0000a0b0
        /*099c*/ 	.word	0x00000000
        /*09a0*/ 	.word	0x00000000
        /*09a4*/ 	.short	0x010a
        /*09a6*/ 	.byte	0xff
	.zero		1


	//   ....[136]....
        /*09a8*/ 	.word	0x0000a110
        /*09ac*/ 	.word	0x00000000
        /*09b0*/ 	.word	0x00000000
        /*09b4*/ 	.short	0x010a
        /*09b6*/ 	.byte	0xff
	.zero		1


	//   ....[137]....
        /*09b8*/ 	.word	0x0000a170
        /*09bc*/ 	.word	0x00000000
        /*09c0*/ 	.word	0x00000120
        /*09c4*/ 	.short	0x010a
        /*09c6*/ 	.byte	0xff
	.zero		1


	//   ....[138]....
        /*09c8*/ 	.word	0x0000a1c0
        /*09cc*/ 	.word	0x00000000
        /*09d0*/ 	.word	0x000000a0
        /*09d4*/ 	.short	0x010a
        /*09d6*/ 	.byte	0xff
	.zero		1


	//   ....[139]....
        /*09d8*/ 	.word	0x0000a220
        /*09dc*/ 	.word	0x00000000
        /*09e0*/ 	.word	0x00000098
        /*09e4*/ 	.short	0x010a
        /*09e6*/ 	.byte	0xff
	.zero		1


	//   ....[140]....
        /*09e8*/ 	.word	0x0000a280
        /*09ec*/ 	.word	0x00000000
        /*09f0*/ 	.word	0x00000070
        /*09f4*/ 	.short	0x010a
        /*09f6*/ 	.byte	0xff
	.zero		1


	//   ....[141]....
        /*09f8*/ 	.word	0x0000a2e0
        /*09fc*/ 	.word	0x00000000
        /*0a00*/ 	.word	0x00000078
        /*0a04*/ 	.short	0x010a
        /*0a06*/ 	.byte	0xff
	.zero		1


	//   ....[142]....
        /*0a08*/ 	.word	0x0000a340
        /*0a0c*/ 	.word	0x00000000
        /*0a10*/ 	.word	0x00000080
        /*0a14*/ 	.short	0x010a
        /*0a16*/ 	.byte	0xff
	.zero		1


	//   ....[143]....
        /*0a18*/ 	.word	0x0000a3a0
        /*0a1c*/ 	.word	0x00000000
        /*0a20*/ 	.word	0x00000088
        /*0a24*/ 	.short	0x010a
        /*0a26*/ 	.byte	0xff
	.zero		1


	//   ....[144]....
        /*0a28*/ 	.word	0x0000a400
        /*0a2c*/ 	.word	0x00000000
        /*0a30*/ 	.word	0x00000070
        /*0a34*/ 	.short	0x010a
        /*0a36*/ 	.byte	0xff
	.zero		1


	//   ....[145]....
        /*0a38*/ 	.word	0x0000a460
        /*0a3c*/ 	.word	0x00000000
        /*0a40*/ 	.word	0x00000078
        /*0a44*/ 	.short	0x010a
        /*0a46*/ 	.byte	0xff
	.zero		1


	//   ....[146]....
        /*0a48*/ 	.word	0x0000a4c0
        /*0a4c*/ 	.word	0x00000000
        /*0a50*/ 	.word	0x00000080
        /*0a54*/ 	.short	0x010a
        /*0a56*/ 	.byte	0xff
	.zero		1


	//   ....[147]....
        /*0a58*/ 	.word	0x0000a510
        /*0a5c*/ 	.word	0x00000000
        /*0a60*/ 	.word	0x000000a0
        /*0a64*/ 	.short	0x010a
        /*0a66*/ 	.byte	0xff
	.zero		1


	//   ....[148]....
        /*0a68*/ 	.word	0x0000a560
        /*0a6c*/ 	.word	0x00000003
        /*0a70*/ 	.word	0x00000050
        /*0a74*/ 	.short	0x010a
        /*0a76*/ 	.byte	0xff
	.zero		1


	//   ....[149]....
        /*0a78*/ 	.word	0x0000a5b0
        /*0a7c*/ 	.word	0x0000006f
        /*0a80*/ 	.word	0x000000c0
        /*0a84*/ 	.short	0x010a
        /*0a86*/ 	.byte	0xff
	.zero		1


	//   ....[150]....
        /*0a88*/ 	.word	0x0000a600
        /*0a8c*/ 	.word	0x00000000
        /*0a90*/ 	.word	0x00000050
        /*0a94*/ 	.short	0x010a
        /*0a96*/ 	.byte	0xff
	.zero		1


	//   ....[151]....
        /*0a98*/ 	.word	0x0000a650
        /*0a9c*/ 	.word	0x00000000
        /*0aa0*/ 	.word	0x00000050
        /*0aa4*/ 	.short	0x010a
        /*0aa6*/ 	.byte	0xff
	.zero		1


	//   ....[152]....
        /*0aa8*/ 	.word	0x0000a6a0
        /*0aac*/ 	.word	0x00000000
        /*0ab0*/ 	.word	0x00000050
        /*0ab4*/ 	.short	0x010a
        /*0ab6*/ 	.byte	0xff
	.zero		1


	//----- nvinfo : EIATTR_NUM_MBARRIERS
	.align		4
.L_48:
        /*0ab8*/ 	.byte	0x03, 0x38
        /*0aba*/ 	.short	0x0025


	//----- nvinfo : EIATTR_EXIT_INSTR_OFFSETS
	.align		4
        /*0abc*/ 	.byte	0x04, 0x1c
        /*0abe*/ 	.short	(.L_50 - .L_49)


	//   ....[0]....
.L_49:
        /*0ac0*/ 	.word	0x000028e0


	//   ....[1]....
        /*0ac4*/ 	.word	0x00002de0


	//   ....[2]....
        /*0ac8*/ 	.word	0x00002e40


	//   ....[3]....
        /*0acc*/ 	.word	0x000040e0


	//   ....[4]....
        /*0ad0*/ 	.word	0x000052c0


	//   ....[5]....
        /*0ad4*/ 	.word	0x00005300


	//   ....[6]....
        /*0ad8*/ 	.word	0x000099a0


	//----- nvinfo : EIATTR_MAX_THREADS
	.align		4
.L_50:
        /*0adc*/ 	.byte	0x04, 0x05
        /*0ade*/ 	.short	(.L_52 - .L_51)
.L_51:
        /*0ae0*/ 	.word	0x00000100
        /*0ae4*/ 	.word	0x00000001
        /*0ae8*/ 	.word	0x00000001


	//----- nvinfo : EIATTR_CRS_STACK_SIZE
	.align		4
.L_52:
        /*0aec*/ 	.byte	0x04, 0x1e
        /*0aee*/ 	.short	(.L_54 - .L_53)
.L_53:
        /*0af0*/ 	.word	0x00000000


	//----- nvinfo : EIATTR_CBANK_PARAM_SIZE
	.align		4
.L_54:
        /*0af4*/ 	.byte	0x03, 0x19
        /*0af6*/ 	.short	0x0800


	//----- nvinfo : EIATTR_PARAM_CBANK
	.align		4
        /*0af8*/ 	.byte	0x04, 0x0a
        /*0afa*/ 	.short	(.L_56 - .L_55)
	.align		4
.L_55:
        /*0afc*/ 	.word	index@(.nv.constant0._ZN7cutlass13device_kernelINS_4gemm6kernel13GemmUniversalIN4cute5tupleIJiiiiEEENS1_10collective13CollectiveMmaINS1_35MainloopSm100TmaUmmaWarpSpecializedILi5ELi2ELi4ENS5_IJNS4_1CILi2EEENSA_ILi1EEESC_EEEEENS5_IJNSA_ILi128EEENSA_ILi256EEENSA_ILi64EEEEEENS_12float_e5m2_tENS5_IJlSC_lEEESJ_SK_NS4_8TiledMMAINS4_8MMA_AtomIJNS4_10MMA_TraitsINS4_25SM100_MMA_F8F6F4_2x1SM_SSEJSJ_SJ_fSF_SG_NS4_17integral_constantINS4_4UMMA5MajorELSR_0EEESS_NSP_INSQ_7ScaleInELST_0EEESU_EEEEEENS4_6LayoutINS5_IJSC_SC_SC_EEENS5_IJNSA_ILi0EEESZ_SZ_EEEEENS5_IJNS4_10UnderscoreES12_S12_EEEEENS4_18SM100_TMA_2SM_LOADENS4_14ComposedLayoutINS4_7SwizzleILi2ELi4ELi3EEENS4_18smem_ptr_flag_bitsILi8EEENSX_INS5_IJNSA_ILi8EEESH_EEENS5_IJSH_SC_EEEEEEEvNS4_8identityES15_S1F_vS1G_EENS_8epilogue10collective18CollectiveEpilogueINS1I_23Sm100TmaWarpSpecializedILi4ELi2ELi32ELb0ELb0EEEJNS5_IJSH_SG_SH_EEENS5_IJNSX_ISH_SC_EENSX_INS5_IJNSA_ILi32EEESB_EEENS5_IJSC_SF_EEEEEEEESJ_SK_SJ_SK_NS1I_6fusion15FusionCallbacksIS1M_NS1U_17LinearCombinationISJ_fSJ_fLNS_15FloatRoundStyleE2EEES1N_S1T_JEEENS4_5SM1004TMEM4LOAD26SM100_TMEM_LOAD_32dp32b32xENS4_13SM90_TMA_LOADENS16_INS17_ILi1ELi4ELi3EEES1A_NSX_INS5_IJS1B_S1P_EEENS5_IJS1P_SC_EEEEEEENS4_39AutoVectorizingCopyWithAssumedAlignmentILi128EEENS4_14SM90_TMA_STOREES29_S2B_S2B_EEEvvEEEEvNT_6ParamsE)
        /*0b00*/ 	.short	0x0380
        /*0b02*/ 	.short	0x0800


	//----- nvinfo : EIATTR_SW_WAR
	.align		4
.L_56:
        /*0b04*/ 	.byte	0x04, 0x36
        /*0b06*/ 	.short	(.L_58 - .L_57)
.L_57:
        /*0b08*/ 	.word	0x00000008
.L_58:


//--------------------- .nv.callgraph             --------------------------
	.section	.nv.callgraph,"",@"SHT_CUDA_CALLGRAPH"
	.align	4
	.sectionentsize	8
	.align		4
        /*0000*/ 	.word	0x00000000
	.align		4
        /*0004*/ 	.word	0xffffffff
	.align		4
        /*0008*/ 	.word	index@(_ZN7cutlass13device_kernelINS_4gemm6kernel13GemmUniversalIN4cute5tupleIJiiiiEEENS1_10collective13CollectiveMmaINS1_35MainloopSm100TmaUmmaWarpSpecializedILi5ELi2ELi4ENS5_IJNS4_1CILi2EEENSA_ILi1EEESC_EEEEENS5_IJNSA_ILi128EEENSA_ILi256EEENSA_ILi64EEEEEENS_12float_e5m2_tENS5_IJlSC_lEEESJ_SK_NS4_8TiledMMAINS4_8MMA_AtomIJNS4_10MMA_TraitsINS4_25SM100_MMA_F8F6F4_2x1SM_SSEJSJ_SJ_fSF_SG_NS4_17integral_constantINS4_4UMMA5MajorELSR_0EEESS_NSP_INSQ_7ScaleInELST_0EEESU_EEEEEENS4_6LayoutINS5_IJSC_SC_SC_EEENS5_IJNSA_ILi0EEESZ_SZ_EEEEENS5_IJNS4_10UnderscoreES12_S12_EEEEENS4_18SM100_TMA_2SM_LOADENS4_14ComposedLayoutINS4_7SwizzleILi2ELi4ELi3EEENS4_18smem_ptr_flag_bitsILi8EEENSX_INS5_IJNSA_ILi8EEESH_EEENS5_IJSH_SC_EEEEEEEvNS4_8identityES15_S1F_vS1G_EENS_8epilogue10collective18CollectiveEpilogueINS1I_23Sm100TmaWarpSpecializedILi4ELi2ELi32ELb0ELb0EEEJNS5_IJSH_SG_SH_EEENS5_IJNSX_ISH_SC_EENSX_INS5_IJNSA_ILi32EEESB_EEENS5_IJSC_SF_EEEEEEEESJ_SK_SJ_SK_NS1I_6fusion15FusionCallbacksIS1M_NS1U_17LinearCombinationISJ_fSJ_fLNS_15FloatRoundStyleE2EEES1N_S1T_JEEENS4_5SM1004TMEM4LOAD26SM100_TMEM_LOAD_32dp32b32xENS4_13SM90_TMA_LOADENS16_INS17_ILi1ELi4ELi3EEES1A_NSX_INS5_IJS1B_S1P_EEENS5_IJS1P_SC_EEEEEEENS4_39AutoVectorizingCopyWithAssumedAlignmentILi128EEENS4_14SM90_TMA_STOREES29_S2B_S2B_EEEvvEEEEvNT_6ParamsE)
	.align		4
        /*000c*/ 	.word	index@(__assertfail)
	.align		4
        /*0010*/ 	.word	0x00000000
	.align		4
        /*0014*/ 	.word	0xfffffffe
	.align		4
        /*0018*/ 	.word	0x00000000
	.align		4
        /*001c*/ 	.word	0xfffffffd
	.align		4
        /*0020*/ 	.word	0x00000000
	.align		4
        /*0024*/ 	.word	0xfffffffc


//--------------------- .nv.constant4             --------------------------
	.section	.nv.constant4,"a",@progbits
	.align	8
	.align		8
.nv.constant4:
        /*0000*/ 	.dword	__assertfail
	.align		8
        /*0008*/ 	.dword	__unnamed_1
	.align		8
        /*0010*/ 	.dword	__unnamed_2
	.align		8
        /*0018*/ 	.dword	__unnamed_3
	.align		8
        /*0020*/ 	.dword	_ZN39_INTERNAL_71f54d60_4_k_cu_6018c89d_98224cuda3std3__45__cpo5beginE
	.align		8
        /*0028*/ 	.dword	_ZN39_INTERNAL_71f54d60_4_k_cu_6018c89d_98224cuda3std3__45__cpo3endE
	.align		8
        /*0030*/ 	.dword	_ZN39_INTERNAL_71f54d60_4_k_cu_6018c89d_98224cuda3std3__45__cpo6cbeginE
	.align		8
        /*0038*/ 	.dword	_ZN39_INTERNAL_71f54d60_4_k_cu_6018c89d_98224cuda3std3__45__cpo4cendE
	.align		8
        /*0040*/ 	.dword	_ZN39_INTERNAL_71f54d60_4_k_cu_6018c89d_98224cuda3std3__441_GLOBAL__N__71f54d60_4_k_cu_6018c89d_98226ignoreE
	.align		8
        /*0048*/ 	.dword	_ZN39_INTERNAL_71f54d60_4_k_cu_6018c89d_98224cuda3std3__419piecewise_constructE
	.align		8
        /*0050*/ 	.dword	_ZN39_INTERNAL_71f54d60_4_k_cu_6018c89d_98224cuda3std3__48in_placeE
	.align		8
        /*0058*/ 	.dword	_ZN39_INTERNAL_71f54d60_4_k_cu_6018c89d_98224cuda3std6ranges3__45__cpo4swapE
	.align		8
        /*0060*/ 	.dword	_ZN39_INTERNAL_71f54d60_4_k_cu_6018c89d_98224cuda3std6ranges3__45__cpo9iter_moveE
	.align		8
        /*0068*/ 	.dword	_ZN39_INTERNAL_71f54d60_4_k_cu_6018c89d_98224cute7productE
	.align		8
        /*0070*/ 	.dword	_ZN39_INTERNAL_71f54d60_4_k_cu_6018c89d_98224cute1_E
	.align		8
        /*0078*/ 	.dword	$str$25
	.align		8
        /*0080*/ 	.dword	$str$26
	.align		8
        /*0088*/ 	.dword	$str$27
	.align		8
        /*0090*/ 	.dword	$str$28


//--------------------- .text._ZN7cutlass13device_kernelINS_4gemm6kernel13GemmUniversalIN4cute5tupleIJiiiiEEENS1_10collective13CollectiveMmaINS1_35MainloopSm100TmaUmmaWarpSpecializedILi5ELi2ELi4ENS5_IJNS4_1CILi2EEENSA_ILi1EEESC_EEEEENS5_IJNSA_ILi128EEENSA_ILi256EEENSA_ILi64EEEEEENS_12float_e5m2_tENS5_IJlSC_lEEESJ_SK_NS4_8TiledMMAINS4_8MMA_AtomIJNS4_10MMA_TraitsINS4_25SM100_MMA_F8F6F4_2x1SM_SSEJSJ_SJ_fSF_SG_NS4_17integral_constantINS4_4UMMA5MajorELSR_0EEESS_NSP_INSQ_7ScaleInELST_0EEESU_EEEEEENS4_6LayoutINS5_IJSC_SC_SC_EEENS5_IJNSA_ILi0EEESZ_SZ_EEEEENS5_IJNS4_10UnderscoreES12_S12_EEEEENS4_18SM100_TMA_2SM_LOADENS4_14ComposedLayoutINS4_7SwizzleILi2ELi4ELi3EEENS4_18smem_ptr_flag_bitsILi8EEENSX_INS5_IJNSA_ILi8EEESH_EEENS5_IJSH_SC_EEEEEEEvNS4_8identityES15_S1F_vS1G_EENS_8epilogue10collective18CollectiveEpilogueINS1I_23Sm100TmaWarpSpecializedILi4ELi2ELi32ELb0ELb0EEEJNS5_IJSH_SG_SH_EEENS5_IJNSX_ISH_SC_EENSX_INS5_IJNSA_ILi32EEESB_EEENS5_IJSC_SF_EEEEEEEESJ_SK_SJ_SK_NS1I_6fusion15FusionCallbacksIS1M_NS1U_17LinearCombinationISJ_fSJ_fLNS_15FloatRoundStyleE2EEES1N_S1T_JEEENS4_5SM1004TMEM4LOAD26SM100_TMEM_LOAD_32dp32b32xENS4_13SM90_TMA_LOADENS16_INS17_ILi1ELi4ELi3EEES1A_NSX_INS5_IJS1B_S1P_EEENS5_IJS1P_SC_EEEEEEENS4_39AutoVectorizingCopyWithAssumedAlignmentILi128EEENS4_14SM90_TMA_STOREES29_S2B_S2B_EEEvvEEEEvNT_6ParamsE --------------------------
	.section	.text._ZN7cutlass13device_kernelINS_4gemm6kernel13GemmUniversalIN4cute5tupleIJiiiiEEENS1_10collective13CollectiveMmaINS1_35MainloopSm100TmaUmmaWarpSpecializedILi5ELi2ELi4ENS5_IJNS4_1CILi2EEENSA_ILi1EEESC_EEEEENS5_IJNSA_ILi128EEENSA_ILi256EEENSA_ILi64EEEEEENS_12float_e5m2_tENS5_IJlSC_lEEESJ_SK_NS4_8TiledMMAINS4_8MMA_AtomIJNS4_10MMA_TraitsINS4_25SM100_MMA_F8F6F4_2x1SM_SSEJSJ_SJ_fSF_SG_NS4_17integral_constantINS4_4UMMA5MajorELSR_0EEESS_NSP_INSQ_7ScaleInELST_0EEESU_EEEEEENS4_6LayoutINS5_IJSC_SC_SC_EEENS5_IJNSA_ILi0EEESZ_SZ_EEEEENS5_IJNS4_10UnderscoreES12_S12_EEEEENS4_18SM100_TMA_2SM_LOADENS4_14ComposedLayoutINS4_7SwizzleILi2ELi4ELi3EEENS4_18smem_ptr_flag_bitsILi8EEENSX_INS5_IJNSA_ILi8EEESH_EEENS5_IJSH_SC_EEEEEEEvNS4_8identityES15_S1F_vS1G_EENS_8epilogue10collective18CollectiveEpilogueINS1I_23Sm100TmaWarpSpecializedILi4ELi2ELi32ELb0ELb0EEEJNS5_IJSH_SG_SH_EEENS5_IJNSX_ISH_SC_EENSX_INS5_IJNSA_ILi32EEESB_EEENS5_IJSC_SF_EEEEEEEESJ_SK_SJ_SK_NS1I_6fusion15FusionCallbacksIS1M_NS1U_17LinearCombinationISJ_fSJ_fLNS_15FloatRoundStyleE2EEES1N_S1T_JEEENS4_5SM1004TMEM4LOAD26SM100_TMEM_LOAD_32dp32b32xENS4_13SM90_TMA_LOADENS16_INS17_ILi1ELi4ELi3EEES1A_NSX_INS5_IJS1B_S1P_EEENS5_IJS1P_SC_EEEEEEENS4_39AutoVectorizingCopyWithAssumedAlignmentILi128EEENS4_14SM90_TMA_STOREES29_S2B_S2B_EEEvvEEEEvNT_6ParamsE,"ax",@progbits
	.align	128
.text._ZN7cutlass13device_kernelINS_4gemm6kernel13GemmUniversalIN4cute5tupleIJiiiiEEENS1_10collective13CollectiveMmaINS1_35MainloopSm100TmaUmmaWarpSpecializedILi5ELi2ELi4ENS5_IJNS4_1CILi2EEENSA_ILi1EEESC_EEEEENS5_IJNSA_ILi128EEENSA_ILi256EEENSA_ILi64EEEEEENS_12float_e5m2_tENS5_IJlSC_lEEESJ_SK_NS4_8TiledMMAINS4_8MMA_AtomIJNS4_10MMA_TraitsINS4_25SM100_MMA_F8F6F4_2x1SM_SSEJSJ_SJ_fSF_SG_NS4_17integral_constantINS4_4UMMA5MajorELSR_0EEESS_NSP_INSQ_7ScaleInELST_0EEESU_EEEEEENS4_6LayoutINS5_IJSC_SC_SC_EEENS5_IJNSA_ILi0EEESZ_SZ_EEEEENS5_IJNS4_10UnderscoreES12_S12_EEEEENS4_18SM100_TMA_2SM_LOADENS4_14ComposedLayoutINS4_7SwizzleILi2ELi4ELi3EEENS4_18smem_ptr_flag_bitsILi8EEENSX_INS5_IJNSA_ILi8EEESH_EEENS5_IJSH_SC_EEEEEEEvNS4_8identityES15_S1F_vS1G_EENS_8epilogue10collective18CollectiveEpilogueINS1I_23Sm100TmaWarpSpecializedILi4ELi2ELi32ELb0ELb0EEEJNS5_IJSH_SG_SH_EEENS5_IJNSX_ISH_SC_EENSX_INS5_IJNSA_ILi32EEESB_EEENS5_IJSC_SF_EEEEEEEESJ_SK_SJ_SK_NS1I_6fusion15FusionCallbacksIS1M_NS1U_17LinearCombinationISJ_fSJ_fLNS_15FloatRoundStyleE2EEES1N_S1T_JEEENS4_5SM1004TMEM4LOAD26SM100_TMEM_LOAD_32dp32b32xENS4_13SM90_TMA_LOADENS16_INS17_ILi1ELi4ELi3EEES1A_NSX_INS5_IJS1B_S1P_EEENS5_IJS1P_SC_EEEEEEENS4_39AutoVectorizingCopyWithAssumedAlignmentILi128EEENS4_14SM90_TMA_STOREES29_S2B_S2B_EEEvvEEEEvNT_6ParamsE:
        .type           _ZN7cutlass13device_kernelINS_4gemm6kernel13GemmUniversalIN4cute5tupleIJiiiiEEENS1_10collective13CollectiveMmaINS1_35MainloopSm100TmaUmmaWarpSpecializedILi5ELi2ELi4ENS5_IJNS4_1CILi2EEENSA_ILi1EEESC_EEEEENS5_IJNSA_ILi128EEENSA_ILi256EEENSA_ILi64EEEEEENS_12float_e5m2_tENS5_IJlSC_lEEESJ_SK_NS4_8TiledMMAINS4_8MMA_AtomIJNS4_10MMA_TraitsINS4_25SM100_MMA_F8F6F4_2x1SM_SSEJSJ_SJ_fSF_SG_NS4_17integral_constantINS4_4UMMA5MajorELSR_0EEESS_NSP_INSQ_7ScaleInELST_0EEESU_EEEEEENS4_6LayoutINS5_IJSC_SC_SC_EEENS5_IJNSA_ILi0EEESZ_SZ_EEEEENS5_IJNS4_10UnderscoreES12_S12_EEEEENS4_18SM100_TMA_2SM_LOADENS4_14ComposedLayoutINS4_7SwizzleILi2ELi4ELi3EEENS4_18smem_ptr_flag_bitsILi8EEENSX_INS5_IJNSA_ILi8EEESH_EEENS5_IJSH_SC_EEEEEEEvNS4_8identityES15_S1F_vS1G_EENS_8epilogue10collective18CollectiveEpilogueINS1I_23Sm100TmaWarpSpecializedILi4ELi2ELi32ELb0ELb0EEEJNS5_IJSH_SG_SH_EEENS5_IJNSX_ISH_SC_EENSX_INS5_IJNSA_ILi32EEESB_EEENS5_IJSC_SF_EEEEEEEESJ_SK_SJ_SK_NS1I_6fusion15FusionCallbacksIS1M_NS1U_17LinearCombinationISJ_fSJ_fLNS_15FloatRoundStyleE2EEES1N_S1T_JEEENS4_5SM1004TMEM4LOAD26SM100_TMEM_LOAD_32dp32b32xENS4_13SM90_TMA_LOADENS16_INS17_ILi1ELi4ELi3EEES1A_NSX_INS5_IJS1B_S1P_EEENS5_IJS1P_SC_EEEEEEENS4_39AutoVectorizingCopyWithAssumedAlignmentILi128EEENS4_14SM90_TMA_STOREES29_S2B_S2B_EEEvvEEEEvNT_6ParamsE,@function
        .size           _ZN7cutlass13device_kernelINS_4gemm6kernel13GemmUniversalIN4cute5tupleIJiiiiEEENS1_10collective13CollectiveMmaINS1_35MainloopSm100TmaUmmaWarpSpecializedILi5ELi2ELi4ENS5_IJNS4_1CILi2EEENSA_ILi1EEESC_EEEEENS5_IJNSA_ILi128EEENSA_ILi256EEENSA_ILi64EEEEEENS_12float_e5m2_tENS5_IJlSC_lEEESJ_SK_NS4_8TiledMMAINS4_8MMA_AtomIJNS4_10MMA_TraitsINS4_25SM100_MMA_F8F6F4_2x1SM_SSEJSJ_SJ_fSF_SG_NS4_17integral_constantINS4_4UMMA5MajorELSR_0EEESS_NSP_INSQ_7ScaleInELST_0EEESU_EEEEEENS4_6LayoutINS5_IJSC_SC_SC_EEENS5_IJNSA_ILi0EEESZ_SZ_EEEEENS5_IJNS4_10UnderscoreES12_S12_EEEEENS4_18SM100_TMA_2SM_LOADENS4_14ComposedLayoutINS4_7SwizzleILi2ELi4ELi3EEENS4_18smem_ptr_flag_bitsILi8EEENSX_INS5_IJNSA_ILi8EEESH_EEENS5_IJSH_SC_EEEEEEEvNS4_8identityES15_S1F_vS1G_EENS_8epilogue10collective18CollectiveEpilogueINS1I_23Sm100TmaWarpSpecializedILi4ELi2ELi32ELb0ELb0EEEJNS5_IJSH_SG_SH_EEENS5_IJNSX_ISH_SC_EENSX_INS5_IJNSA_ILi32EEESB_EEENS5_IJSC_SF_EEEEEEEESJ_SK_SJ_SK_NS1I_6fusion15FusionCallbacksIS1M_NS1U_17LinearCombinationISJ_fSJ_fLNS_15FloatRoundStyleE2EEES1N_S1T_JEEENS4_5SM1004TMEM4LOAD26SM100_TMEM_LOAD_32dp32b32xENS4_13SM90_TMA_LOADENS16_INS17_ILi1ELi4ELi3EEES1A_NSX_INS5_IJS1B_S1P_EEENS5_IJS1P_SC_EEEEEEENS4_39AutoVectorizingCopyWithAssumedAlignmentILi128EEENS4_14SM90_TMA_STOREES29_S2B_S2B_EEEvvEEEEvNT_6ParamsE,(.L_x_194 - _ZN7cutlass13device_kernelINS_4gemm6kernel13GemmUniversalIN4cute5tupleIJiiiiEEENS1_10collective13CollectiveMmaINS1_35MainloopSm100TmaUmmaWarpSpecializedILi5ELi2ELi4ENS5_IJNS4_1CILi2EEENSA_ILi1EEESC_EEEEENS5_IJNSA_ILi128EEENSA_ILi256EEENSA_ILi64EEEEEENS_12float_e5m2_tENS5_IJlSC_lEEESJ_SK_NS4_8TiledMMAINS4_8MMA_AtomIJNS4_10MMA_TraitsINS4_25SM100_MMA_F8F6F4_2x1SM_SSEJSJ_SJ_fSF_SG_NS4_17integral_constantINS4_4UMMA5MajorELSR_0EEESS_NSP_INSQ_7ScaleInELST_0EEESU_EEEEEENS4_6LayoutINS5_IJSC_SC_SC_EEENS5_IJNSA_ILi0EEESZ_SZ_EEEEENS5_IJNS4_10UnderscoreES12_S12_EEEEENS4_18SM100_TMA_2SM_LOADENS4_14ComposedLayoutINS4_7SwizzleILi2ELi4ELi3EEENS4_18smem_ptr_flag_bitsILi8EEENSX_INS5_IJNSA_ILi8EEESH_EEENS5_IJSH_SC_EEEEEEEvNS4_8identityES15_S1F_vS1G_EENS_8epilogue10collective18CollectiveEpilogueINS1I_23Sm100TmaWarpSpecializedILi4ELi2ELi32ELb0ELb0EEEJNS5_IJSH_SG_SH_EEENS5_IJNSX_ISH_SC_EENSX_INS5_IJNSA_ILi32EEESB_EEENS5_IJSC_SF_EEEEEEEESJ_SK_SJ_SK_NS1I_6fusion15FusionCallbacksIS1M_NS1U_17LinearCombinationISJ_fSJ_fLNS_15FloatRoundStyleE2EEES1N_S1T_JEEENS4_5SM1004TMEM4LOAD26SM100_TMEM_LOAD_32dp32b32xENS4_13SM90_TMA_LOADENS16_INS17_ILi1ELi4ELi3EEES1A_NSX_INS5_IJS1B_S1P_EEENS5_IJS1P_SC_EEEEEEENS4_39AutoVectorizingCopyWithAssumedAlignmentILi128EEENS4_14SM90_TMA_STOREES29_S2B_S2B_EEEvvEEEEvNT_6ParamsE)
        .other          _ZN7cutlass13device_kernelINS_4gemm6kernel13GemmUniversalIN4cute5tupleIJiiiiEEENS1_10collective13CollectiveMmaINS1_35MainloopSm100TmaUmmaWarpSpecializedILi5ELi2ELi4ENS5_IJNS4_1CILi2EEENSA_ILi1EEESC_EEEEENS5_IJNSA_ILi128EEENSA_ILi256EEENSA_ILi64EEEEEENS_12float_e5m2_tENS5_IJlSC_lEEESJ_SK_NS4_8TiledMMAINS4_8MMA_AtomIJNS4_10MMA_TraitsINS4_25SM100_MMA_F8F6F4_2x1SM_SSEJSJ_SJ_fSF_SG_NS4_17integral_constantINS4_4UMMA5MajorELSR_0EEESS_NSP_INSQ_7ScaleInELST_0EEESU_EEEEEENS4_6LayoutINS5_IJSC_SC_SC_EEENS5_IJNSA_ILi0EEESZ_SZ_EEEEENS5_IJNS4_10UnderscoreES12_S12_EEEEENS4_18SM100_TMA_2SM_LOADENS4_14ComposedLayoutINS4_7SwizzleILi2ELi4ELi3EEENS4_18smem_ptr_flag_bitsILi8EEENSX_INS5_IJNSA_ILi8EEESH_EEENS5_IJSH_SC_EEEEEEEvNS4_8identityES15_S1F_vS1G_EENS_8epilogue10collective18CollectiveEpilogueINS1I_23Sm100TmaWarpSpecializedILi4ELi2ELi32ELb0ELb0EEEJNS5_IJSH_SG_SH_EEENS5_IJNSX_ISH_SC_EENSX_INS5_IJNSA_ILi32EEESB_EEENS5_IJSC_SF_EEEEEEEESJ_SK_SJ_SK_NS1I_6fusion15FusionCallbacksIS1M_NS1U_17LinearCombinationISJ_fSJ_fLNS_15FloatRoundStyleE2EEES1N_S1T_JEEENS4_5SM1004TMEM4LOAD26SM100_TMEM_LOAD_32dp32b32xENS4_13SM90_TMA_LOADENS16_INS17_ILi1ELi4ELi3EEES1A_NSX_INS5_IJS1B_S1P_EEENS5_IJS1P_SC_EEEEEEENS4_39AutoVectorizingCopyWithAssumedAlignmentILi128EEENS4_14SM90_TMA_STOREES29_S2B_S2B_EEEvvEEEEvNT_6ParamsE,@"STO_CUDA_ENTRY STV_DEFAULT"
_ZN7cutlass13device_kernelINS_4gemm6kernel13GemmUniversalIN4cute5tupleIJiiiiEEENS1_10collective13CollectiveMmaINS1_35MainloopSm100TmaUmmaWarpSpecializedILi5ELi2ELi4ENS5_IJNS4_1CILi2EEENSA_ILi1EEESC_EEEEENS5_IJNSA_ILi128EEENSA_ILi256EEENSA_ILi64EEEEEENS_12float_e5m2_tENS5_IJlSC_lEEESJ_SK_NS4_8TiledMMAINS4_8MMA_AtomIJNS4_10MMA_TraitsINS4_25SM100_MMA_F8F6F4_2x1SM_SSEJSJ_SJ_fSF_SG_NS4_17integral_constantINS4_4UMMA5MajorELSR_0EEESS_NSP_INSQ_7ScaleInELST_0EEESU_EEEEEENS4_6LayoutINS5_IJSC_SC_SC_EEENS5_IJNSA_ILi0EEESZ_SZ_EEEEENS5_IJNS4_10UnderscoreES12_S12_EEEEENS4_18SM100_TMA_2SM_LOADENS4_14ComposedLayoutINS4_7SwizzleILi2ELi4ELi3EEENS4_18smem_ptr_flag_bitsILi8EEENSX_INS5_IJNSA_ILi8EEESH_EEENS5_IJSH_SC_EEEEEEEvNS4_8identityES15_S1F_vS1G_EENS_8epilogue10collective18CollectiveEpilogueINS1I_23Sm100TmaWarpSpecializedILi4ELi2ELi32ELb0ELb0EEEJNS5_IJSH_SG_SH_EEENS5_IJNSX_ISH_SC_EENSX_INS5_IJNSA_ILi32EEESB_EEENS5_IJSC_SF_EEEEEEEESJ_SK_SJ_SK_NS1I_6fusion15FusionCallbacksIS1M_NS1U_17LinearCombinationISJ_fSJ_fLNS_15FloatRoundStyleE2EEES1N_S1T_JEEENS4_5SM1004TMEM4LOAD26SM100_TMEM_LOAD_32dp32b32xENS4_13SM90_TMA_LOADENS16_INS17_ILi1ELi4ELi3EEES1A_NSX_INS5_IJS1B_S1P_EEENS5_IJS1P_SC_EEEEEEENS4_39AutoVectorizingCopyWithAssumedAlignmentILi128EEENS4_14SM90_TMA_STOREES29_S2B_S2B_EEEvvEEEEvNT_6ParamsE:
[----:B------:R-:W1:Y:S01]  /*0000*/  LDC R1, c[0x0][0x37c] ;  /* 0x0000df00ff017b82 */ /* 0x000e620000000800 */
[----:B------:R-:W2:Y:S01]  /*0010*/  S2R R109, SR_TID.X ;  /* 0x00000000006d7919 */ /* 0x000ea20000002100 */
[----:B------:R-:W3:Y:S06]  /*0020*/  LDCU.64 UR6, c[0x0][0x890] ;  /* 0x00011200ff0677ac */ /* 0x000eec0008000a00 */
[----:B------:R-:W4:Y:S01]  /*0030*/  S2UR UR37, SR_CgaCtaId ;  /* 0x00000000002579c3 */ /* 0x000f220000008800 */
[----:B------:R-:W-:Y:S02]  /*0040*/  PRMT R96, RZ, 0x7610, R96 ;  /* 0x00007610ff607816 */ /* 0x000fe40000000060 */
[----:B------:R-:W-:Y:S01]  /*0050*/  ELECT P1, URZ, PT ;  /* 0x0000000000ff782f */ /* 0x000fe20003820000 */
[----:B------:R-:W1:Y:S01]  /*0060*/  LDCU.64 UR46, c[0x0][0x358] ;  /* 0x00006b00ff2e77ac */ /* 0x000e620008000a00 */
[----:B---3--:R-:W-:-:S04]  /*0070*/  UISETP.NE.U32.AND UP0, UPT, UR6, URZ, UPT ;  /* 0x000000ff0600728c */ /* 0x008fc8000bf05070 */
[----:B------:R-:W-:Y:S02]  /*0080*/  UISETP.NE.AND.EX UP0, UPT, UR7, URZ, UPT, UP0 ;  /* 0x000000ff0700728c */ /* 0x000fe4000bf05300 */
[----:B----4-:R-:W-:Y:S02]  /*0090*/  ULOP3.LUT UR5, UR37, 0x1, URZ, 0xc0, !UPT ;  /* 0x0000000125057892 */ /* 0x010fe4000f8ec0ff */
[----:B------:R-:W-:Y:S01]  /*00a0*/  ULOP3.LUT UR4, UR37, 0x1, URZ, 0x3c, !UPT ;  /* 0x0000000125047892 */ /* 0x000fe2000f8e3cff */
[----:B--2---:R-:W-:-:S05]  /*00b0*/  SHF.R.U32.HI R102, RZ, 0x5, R109 ;  /* 0x00000005ff667819 */ /* 0x004fca000001166d */
[----:B------:R-:W2:Y:S02]  /*00c0*/  SHFL.IDX PT, R0, R102, RZ, 0x1f ;  /* 0x00001fff66007589 */ /* 0x000ea400000e0000 */
[----:B--2---:R-:W-:Y:S01]  /*00d0*/  R2UR UR10, R0 ;  /* 0x00000000000a72ca */ /* 0x004fe200000e0000 */
[----:B-1----:R-:W-:-:S14]  /*00e0*/  BRA.U UP0, `(.L_x_0) ;  /* 0x00000001002c7547 */ /* 0x002fdc000b800000 */
[----:B------:R-:W1:Y:S02]  /*00f0*/  LDCU.64 UR8, c[0x0][0x888] ;  /* 0x00011100ff0877ac */ /* 0x000e640008000a00 */
[----:B-1----:R-:W-:-:S04]  /*0100*/  UISETP.NE.U32.AND UP0, UPT, UR8, URZ, UPT ;  /* 0x000000ff0800728c */ /* 0x002fc8000bf05070 */
[----:B------:R-:W-:-:S09]  /*0110*/  UISETP.NE.AND.EX UP0, UPT, UR9, URZ, UPT, UP0 ;  /* 0x000000ff0900728c */ /* 0x000fd2000bf05300 */
[----:B------:R-:W-:Y:S05]  /*0120*/  BRA.U !UP0, `(.L_x_1) ;  /* 0x0000000108107547 */ /* 0x000fea000b800000 */
[----:B------:R-:W1:Y:S02]  /*0130*/  LDC.64 R2, c[0x0][0x888] ;  /* 0x00022200ff027b82 */ /* 0x000e640000000a00 */
[----:B-1----:R1:W5:Y:S01]  /*0140*/  LDG.E R49, desc[UR46][R2.64] ;  /* 0x0000002e02317981 */ /* 0x002362000c1e1900 */
[----:B------:R-:W-:Y:S01]  /*0150*/  HFMA2 R96, -RZ, RZ, 0, 5.9604644775390625e-08 ;  /* 0x00000001ff607431 */ /* 0x000fe200000001ff */
[----:B------:R-:W-:Y:S05]  /*0160*/  BRA `(.L_x_0) ;  /* 0x00000000000c7947 */ /* 0x000fea0003800000 */
.L_x_1:
[----:B------:R-:W1:Y:S01]  /*0170*/  LDCU UR8, c[0x0][0x880] ;  /* 0x00011000ff0877ac */ /* 0x000e620008000800 */
[----:B------:R-:W-:Y:S01]  /*0180*/  HFMA2 R96, -RZ, RZ, 0, 5.9604644775390625e-08 ;  /* 0x00000001ff607431 */ /* 0x000fe200000001ff */
[----:B-1----:R-:W-:-:S07]  /*0190*/  MOV R49, UR8 ;  /* 0x0000000800317c02 */ /* 0x002fce0008000f00 */
.L_x_0:
[----:B------:R-:W2:Y:S02]  /*01a0*/  LDCU.64 UR8, c[0x0][0x8b0] ;  /* 0x00011600ff0877ac */ /* 0x000ea40008000a00 */
[----:B--2---:R-:W-:-:S04]  /*01b0*/  UISETP.NE.U32.AND UP0, UPT, UR8, URZ, UPT ;  /* 0x000000ff0800728c */ /* 0x004fc8000bf05070 */
[----:B------:R-:W-:-:S09]  /*01c0*/  UISETP.NE.AND.EX UP0, UPT, UR9, URZ, UPT, UP0 ;  /* 0x000000ff0900728c */ /* 0x000fd2000bf05300 */
[----:B------:R-:W-:Y:S05]  /*01d0*/  BRA.U UP0, `(.L_x_2) ;  /* 0x0000000100247547 */ /* 0x000fea000b800000 */
[----:B------:R-:W2:Y:S02]  /*01e0*/  LDCU.64 UR8, c[0x0][0x8a8] ;  /* 0x00011500ff0877ac */ /* 0x000ea40008000a00 */
[----:B--2---:R-:W-:-:S04]  /*01f0*/  UISETP.NE.U32.AND UP0, UPT, UR8, URZ, UPT ;  /* 0x000000ff0800728c */ /* 0x004fc8000bf05070 */
[----:B------:R-:W-:-:S09]  /*0200*/  UISETP.NE.AND.EX UP0, UPT, UR9, URZ, UPT, UP0 ;  /* 0x000000ff0900728c */ /* 0x000fd2000bf05300 */
[----:B------:R-:W-:Y:S05]  /*0210*/  BRA.U !UP0, `(.L_x_3) ;  /* 0x00000001080c7547 */ /* 0x000fea000b800000 */
[----:B-1----:R-:W1:Y:S02]  /*0220*/  LDC.64 R2, c[0x0][0x8a8] ;  /* 0x00022a00ff027b82 */ /* 0x002e640000000a00 */
[----:B-1----:R2:W5:Y:S01]  /*0230*/  LDG.E R47, desc[UR46][R2.64] ;  /* 0x0000002e022f7981 */ /* 0x002562000c1e1900 */
[----:B------:R-:W-:Y:S05]  /*0240*/  BRA `(.L_x_2) ;  /* 0x0000000000087947 */ /* 0x000fea0003800000 */
.L_x_3:
[----:B------:R-:W2:Y:S02]  /*0250*/  LDCU UR8, c[0x0][0x8a0] ;  /* 0x00011400ff0877ac */ /* 0x000ea40008000800 */
[----:B--2---:R-:W-:Y:S02]  /*0260*/  MOV R47, UR8 ;  /* 0x00000008002f7c02 */ /* 0x004fe40008000f00 */
.L_x_2:
[----:B------:R-:W-:Y:S01]  /*0270*/  IMAD.U32 R0, RZ, RZ, UR10 ;  /* 0x0000000aff007e24 */ /* 0x000fe2000f8e00ff */
[----:B------:R-:W-:Y:S04]  /*0280*/  BSSY.RECONVERGENT B0, `(.L_x_4) ;  /* 0x000000c000007945 */ /* 0x000fe80003800200 */
[C---:B------:R-:W-:Y:S02]  /*0290*/  ISETP.NE.OR P2, PT, R0.reuse, 0x1, !P1 ;  /* 0x000000010000780c */ /* 0x040fe40004f45670 */
[----:B------:R-:W-:-:S11]  /*02a0*/  ISETP.NE.OR P0, PT, R0, 0x3, !P1 ;  /* 0x000000030000780c */ /* 0x000fd60004f05670 */
[----:B------:R-:W-:Y:S05]  /*02b0*/  @P2 BRA `(.L_x_5) ;  /* 0x0000000000202947 */ /* 0x000fea0003800000 */
[----:B------:R-:W3:Y:S02]  /*02c0*/  LDCU.64 UR8, c[0x0][0x348] ;  /* 0x00006900ff0877ac */ /* 0x000ee40008000a00 */
[----:B---3--:R-:W-:Y:S02]  /*02d0*/  UIADD3 UR12, UP1, UPT, UR8, 0x80, URZ ;  /* 0x00000080080c7890 */ /* 0x008fe4000ff3e0ff */
[----:B------:R-:W-:Y:S02]  /*02e0*/  UIADD3 UR8, UP0, UPT, UR8, 0x180, URZ ;  /* 0x0000018008087890 */ /* 0x000fe4000ff1e0ff */
[----:B------:R-:W-:Y:S02]  /*02f0*/  UIADD3.X UR13, UPT, UPT, URZ, UR9, URZ, UP1, !UPT ;  /* 0x00000009ff0d7290 */ /* 0x000fe40008ffe4ff */
[----:B------:R-:W-:-:S07]  /*0300*/  UIADD3.X UR9, UPT, UPT, URZ, UR9, URZ, UP0, !UPT ;  /* 0x00000009ff097290 */ /* 0x000fce00087fe4ff */
[----:B------:R3:W-:Y:S02]  /*0310*/  UTMACCTL.PF [UR12] ;  /* 0x000000000c0079b9 */ /* 0x0007e40008040000 */
[----:B------:R3:W-:Y:S02]  /*0320*/  UTMACCTL.PF [UR8] ;  /* 0x00000000080079b9 */ /* 0x0007e40008040000 */
[----:B---3--:R-:W-:Y:S01]  /*0330*/  NOP ;  /* 0x0000000000007918 */ /* 0x008fe20000000000 */
.L_x_5:
[----:B------:R-:W-:Y:S05]  /*0340*/  BSYNC.RECONVERGENT B0 ;  /* 0x0000000000007941 */ /* 0x000fea0003800200 */
.L_x_4:
[----:B------:R-:W-:Y:S04]  /*0350*/  BSSY.RECONVERGENT B0, `(.L_x_6) ;  /* 0x000000a000007945 */ /* 0x000fe80003800200 */
        /* <DEDUP_REMOVED lines=9> */
.L_x_7:
[----:B------:R-:W-:Y:S05]  /*03f0*/  BSYNC.RECONVERGENT B0 ;  /* 0x0000000000007941 */ /* 0x000fea0003800200 */
.L_x_6:
[----:B------:R-:W3:Y:S01]  /*0400*/  LDCU.64 UR8, c[0x0][0x888] ;  /* 0x00011100ff0877ac */ /* 0x000ee20008000a00 */
[----:B------:R-:W-:Y:S02]  /*0410*/  UISETP.EQ.U32.AND UP1, UPT, UR6, URZ, UPT ;  /* 0x000000ff0600728c */ /* 0x000fe4000bf22070 */
[----:B------:R-:W-:Y:S02]  /*0420*/  UPLOP3.LUT UP5, UPT, UPT, UPT, UPT, 0x80, 0x8 ;  /* 0x000000000008789c */ /* 0x000fe40003faf070 */
[----:B---3--:R-:W-:-:S04]  /*0430*/  UISETP.NE.U32.AND UP0, UPT, UR8, URZ, UPT ;  /* 0x000000ff0800728c */ /* 0x008fc8000bf05070 */
[----:B------:R-:W-:-:S04]  /*0440*/  UISETP.NE.AND.EX UP0, UPT, UR9, URZ, UPT, UP0 ;  /* 0x000000ff0900728c */ /* 0x000fc8000bf05300 */
[----:B------:R-:W-:-:S04]  /*0450*/  UISETP.EQ.OR.EX UP2, UPT, UR7, URZ, !UP0, UP1 ;  /* 0x000000ff0700728c */ /* 0x000fc8000c742710 */
[----:B------:R-:W-:-:S05]  /*0460*/  UP2UR UR50, UPR, URZ, 0x4 ;  /* 0x00000004ff327883 */ /* 0x000fca0008000000 */
[----:B------:R-:W-:Y:S07]  /*0470*/  BRA.U !UP2, `(.L_x_8) ;  /* 0x000000010a207547 */ /* 0x000fee000b800000 */
[----:B------:R-:W-:Y:S01]  /*0480*/  UISETP.NE.U32.AND UP2, UPT, UR6, URZ, UPT ;  /* 0x000000ff0600728c */ /* 0x000fe2000bf45070 */
[----:B-----5:R-:W-:Y:S01]  /*0490*/  FSETP.NEU.AND P0, PT, R49, RZ, PT ;  /* 0x000000ff3100720b */ /* 0x020fe20003f0d000 */
[----:B------:R-:W-:Y:S02]  /*04a0*/  USEL UR6, URZ, 0xffffffff, UP0 ;  /* 0xffffffffff067887 */ /* 0x000fe40008000000 */
[----:B------:R-:W-:-:S10]  /*04b0*/  UISETP.NE.AND.EX UP2, UPT, UR7, URZ, UPT, UP2 ;  /* 0x000000ff0700728c */ /* 0x000fd4000bf45320 */
[----:B------:R-:W-:Y:S01]  /*04c0*/  VOTEU.ANY UP1, P0 ;  /* 0x0000000000ff7886 */ /* 0x000fe20000020100 */
[----:B------:R-:W-:-:S04]  /*04d0*/  @!UP2 USEL UR6, URZ, 0xffffffff, UP1 ;  /* 0xffffffffff06a887 */ /* 0x000fc80008800000 */
[----:B------:R-:W-:-:S04]  /*04e0*/  ULOP3.LUT UR6, UR6, 0x1, URZ, 0xc0, !UPT ;  /* 0x0000000106067892 */ /* 0x000fc8000f8ec0ff */
[----:B------:R-:W-:-:S11]  /*04f0*/  UISETP.NE.U32.AND UP5, UPT, UR6, 0x1, UPT ;  /* 0x000000010600788c */ /* 0x000fd6000bfa5070 */
.L_x_8:
[----:B------:R-:W3:Y:S01]  /*0500*/  SHFL.IDX PT, R0, R102, RZ, 0x1f ;  /* 0x00001fff66007589 */ /* 0x000ee200000e0000 */
[----:B------:R-:W-:-:S04]  /*0510*/  UISETP.NE.AND UP1, UPT, UR10, 0x2, UPT ;  /* 0x000000020a00788c */ /* 0x000fc8000bf25270 */
[----:B------:R-:W-:Y:S02]  /*0520*/  UISETP.EQ.AND UP2, UPT, UR5, URZ, !UP1 ;  /* 0x000000ff0500728c */ /* 0x000fe4000cf42270 */
[----:B------:R-:W-:-:S04]  /*0530*/  USEL UR6, URZ, 0x1, UP1 ;  /* 0x00000001ff067887 */ /* 0x000fc80008800000 */
[----:B------:R-:W-:Y:S02]  /*0540*/  PLOP3.LUT P5, PT, P1, PT, UP2, 0x80, 0x8 ;  /* 0x000000000008781c */ /* 0x000fe40000faf028 */
[----:B---3--:R-:W-:-:S13]  /*0550*/  ISETP.NE.AND P0, PT, R0, RZ, PT ;  /* 0x000000ff0000720c */ /* 0x008fda0003f05270 */
[----:B------:R-:W-:Y:S05]  /*0560*/  @P0 BRA `(.L_x_9) ;  /* 0x00000000004c0947 */ /* 0x000fea0003800000 */
[----:B------:R-:W-:Y:S01]  /*0570*/  UMOV UR8, 0x400 ;  /* 0x0000040000087882 */ /* 0x000fe20000000000 */
[----:B------:R-:W-:Y:S01]  /*0580*/  UMOV UR7, 0x1 ;  /* 0x0000000100077882 */ /* 0x000fe20000000000 */
[----:B------:R-:W-:Y:S02]  /*0590*/  ULEA UR8, UR37, UR8, 0x18 ;  /* 0x0000000825087291 */ /* 0x000fe4000f8ec0ff */
[----:B------:R-:W-:-:S04]  /*05a0*/  UIADD3 UR12, UPT, UPT, -UR7, 0x100000, URZ ;  /* 0x00100000070c7890 */ /* 0x000fc8000fffe1ff */
[----:B------:R-:W-:Y:S02]  /*05b0*/  USHF.L.U32 UR13, UR12, 0xb, URZ ;  /* 0x0000000b0c0d7899 */ /* 0x000fe400080006ff */
[----:B------:R-:W-:Y:S01]  /*05c0*/  USHF.L.U32 UR12, UR12, 0x1, URZ ;  /* 0x000000010c0c7899 */ /* 0x000fe200080006ff */
[----:B------:R-:W-:Y:S01]  /*05d0*/  ELECT P0, URZ, PT ;  /* 0x0000000000ff782f */ /* 0x000fe20003800000 */
[----:B------:R-:W3:Y:S10]  /*05e0*/  FENCE.VIEW.ASYNC.S ;  /* 0x00000000000073c6 */ /* 0x000ef40000000000 */
[----:B---3--:R3:W4:Y:S01]  /*05f0*/  SYNCS.EXCH.64 URZ, [UR8], UR12 ;  /* 0x0000000c08ff75b2 */ /* 0x0087220008000100 */
[----:B------:R3:W1:Y:S01]  /*0600*/  SYNCS.EXCH.64 URZ, [UR8+0x28], UR12 ;  /* 0x0000280c08ff75b2 */ /* 0x0006620008000100 */
        /* <DEDUP_REMOVED lines=8> */
[----:B------:R-:W-:Y:S01]  /*0690*/  NOP ;  /* 0x0000000000007918 */ /* 0x000fe20000000000 */
.L_x_9:
[----:B------:R-:W2:Y:S01]  /*06a0*/  SHFL.IDX PT, R0, R102, RZ, 0x1f ;  /* 0x00001fff66007589 */ /* 0x000ea200000e0000 */
[----:B------:R-:W-:Y:S01]  /*06b0*/  NOP ;  /* 0x0000000000007918 */ /* 0x000fe20000000000 */
[----:B--2---:R-:W-:-:S13]  /*06c0*/  ISETP.NE.AND P0, PT, R0, 0x1, PT ;  /* 0x000000010000780c */ /* 0x004fda0003f05270 */
[----:B------:R-:W-:Y:S05]  /*06d0*/  @P0 BRA `(.L_x_10) ;  /* 0x0000000000540947 */ /* 0x000fea0003800000 */
[----:B------:R-:W-:Y:S01]  /*06e0*/  UMOV UR9, 0x400 ;  /* 0x0000040000097882 */ /* 0x000fe20000000000 */
[----:B---3--:R-:W-:Y:S01]  /*06f0*/  UMOV UR8, 0x20 ;  /* 0x0000002000087882 */ /* 0x008fe20000000000 */
[----:B------:R-:W-:Y:S01]  /*0700*/  UMOV UR7, 0x80 ;  /* 0x0000008000077882 */ /* 0x000fe20000000000 */
[----:B------:R-:W-:Y:S02]  /*0710*/  ULEA UR9, UR37, UR9, 0x18 ;  /* 0x0000000925097291 */ /* 0x000fe4000f8ec0ff */
[----:B------:R-:W-:-:S04]  /*0720*/  UIADD3 UR12, UPT, UPT, -UR8, 0x100000, URZ ;  /* 0x00100000080c7890 */ /* 0x000fc8000fffe1ff */
[----:B------:R-:W-:Y:S02]  /*0730*/  USHF.L.U32 UR13, UR12, 0xb, URZ ;  /* 0x0000000b0c0d7899 */ /* 0x000fe400080006ff */
[----:B------:R-:W-:Y:S02]  /*0740*/  USHF.L.U32 UR12, UR12, 0x1, URZ ;  /* 0x000000010c0c7899 */ /* 0x000fe400080006ff */
[----:B------:R-:W-:-:S04]  /*0750*/  UIADD3 UR14, UPT, UPT, -UR7, 0x100000, URZ ;  /* 0x00100000070e7890 */ /* 0x000fc8000fffe1ff */
[----:B------:R-:W-:Y:S02]  /*0760*/  USHF.L.U32 UR15, UR14, 0xb, URZ ;  /* 0x0000000b0e0f7899 */ /* 0x000fe400080006ff */
[----:B------:R-:W-:Y:S01]  /*0770*/  USHF.L.U32 UR14, UR14, 0x1, URZ ;  /* 0x000000010e0e7899 */ /* 0x000fe200080006ff */
[----:B------:R-:W-:Y:S01]  /*0780*/  ELECT P0, URZ, PT ;  /* 0x0000000000ff782f */ /* 0x000fe20003800000 */
[----:B------:R-:W2:Y:S02]  /*0790*/  FENCE.VIEW.ASYNC.S ;  /* 0x00000000000073c6 */ /* 0x000ea40000000000 */
[----:B--2---:R2:W3:Y:S08]  /*07a0*/  SYNCS.EXCH.64 URZ, [UR9+0x50], UR12 ;  /* 0x0000500c09ff75b2 */ /* 0x0044f00008000100 */
        /* <DEDUP_REMOVED lines=8> */
.L_x_10:
[----:B------:R-:W4:Y:S01]  /*0830*/  SHFL.IDX PT, R0, R102, RZ, 0x1f ;  /* 0x00001fff66007589 */ /* 0x000f2200000e0000 */
[----:B------:R-:W-:Y:S01]  /*0840*/  NOP ;  /* 0x0000000000007918 */ /* 0x000fe20000000000 */
[----:B----4-:R-:W-:-:S13]  /*0850*/  ISETP.NE.AND P0, PT, R0, 0x3, PT ;  /* 0x000000030000780c */ /* 0x010fda0003f05270 */
[----:B------:R-:W-:Y:S05]  /*0860*/  @P0 BRA `(.L_x_11) ;  /* 0x00000000002c0947 */ /* 0x000fea0003800000 */
[----:B---3--:R-:W-:Y:S01]  /*0870*/  UMOV UR8, 0x400 ;  /* 0x0000040000087882 */ /* 0x008fe20000000000 */
[----:B------:R-:W-:Y:S01]  /*0880*/  UMOV UR7, 0x20 ;  /* 0x0000002000077882 */ /* 0x000fe20000000000 */
[----:B------:R-:W-:Y:S02]  /*0890*/  ULEA UR8, UR37, UR8, 0x18 ;  /* 0x0000000825087291 */ /* 0x000fe4000f8ec0ff */
[----:B--2---:R-:W-:-:S04]  /*08a0*/  UIADD3 UR12, UPT, UPT, -UR7, 0x100000, URZ ;  /* 0x00100000070c7890 */ /* 0x004fc8000fffe1ff */
[----:B------:R-:W-:Y:S02]  /*08b0*/  USHF.L.U32 UR13, UR12, 0xb, URZ ;  /* 0x0000000b0c0d7899 */ /* 0x000fe400080006ff */
[----:B------:R-:W-:Y:S01]  /*08c0*/  USHF.L.U32 UR12, UR12, 0x1, URZ ;  /* 0x000000010c0c7899 */ /* 0x000fe200080006ff */
[----:B------:R-:W-:Y:S01]  /*08d0*/  ELECT P0, URZ, PT ;  /* 0x0000000000ff782f */ /* 0x000fe20003800000 */
[----:B------:R-:W2:Y:S10]  /*08e0*/  FENCE.VIEW.ASYNC.S ;  /* 0x00000000000073c6 */ /* 0x000eb40000000000 */
[----:B--2---:R4:W2:Y:S01]  /*08f0*/  SYNCS.EXCH.64 URZ, [UR8+0x90], UR12 ;  /* 0x0000900c08ff75b2 */ /* 0x0048a20008000100 */
[----:B------:R4:W3:Y:S02]  /*0900*/  SYNCS.EXCH.64 URZ, [UR8+0x98], UR12 ;  /* 0x0000980c08ff75b2 */ /* 0x0008e40008000100 */
[----:B----4-:R-:W-:Y:S01]  /*0910*/  NOP ;  /* 0x0000000000007918 */ /* 0x010fe20000000000 */
.L_x_11:
[----:B------:R-:W4:Y:S01]  /*0920*/  SHFL.IDX PT, R0, R102, RZ, 0x1f ;  /* 0x00001fff66007589 */ /* 0x000f2200000e0000 */
[----:B------:R-:W-:Y:S01]  /*0930*/  NOP ;  /* 0x0000000000007918 */ /* 0x000fe20000000000 */
[----:B----4-:R-:W-:-:S13]  /*0940*/  ISETP.NE.AND P0, PT, R0, 0x4, PT ;  /* 0x000000040000780c */ /* 0x010fda0003f05270 */
[----:B------:R-:W-:Y:S05]  /*0950*/  @P0 BRA `(.L_x_12) ;  /* 0x0000000000480947 */ /* 0x000fea0003800000 */
[----:B--2---:R-:W-:Y:S01]  /*0960*/  UMOV UR9, 0x1e0 ;  /* 0x000001e000097882 */ /* 0x004fe20000000000 */
[----:B---3--:R-:W-:Y:S01]  /*0970*/  UMOV UR8, 0x400 ;  /* 0x0000040000087882 */ /* 0x008fe20000000000 */
[----:B------:R-:W-:Y:S01]  /*0980*/  USEL UR9, UR9, 0x1a0, UP5 ;  /* 0x000001a009097887 */ /* 0x000fe2000a800000 */
        /* <DEDUP_REMOVED lines=10> */
[----:B--2---:R4:W2:Y:S08]  /*0a30*/  SYNCS.EXCH.64 URZ, [UR8+0xa0], UR12 ;  /* 0x0000a00c08ff75b2 */ /* 0x0048b00008000100 */
[----:B------:R4:W3:Y:S01]  /*0a40*/  SYNCS.EXCH.64 URZ, [UR8+0xb0], UR14 ;  /* 0x0000b00e08ff75b2 */ /* 0x0008e20008000100 */
[----:B------:R4:W1:Y:S01]  /*0a50*/  SYNCS.EXCH.64 URZ, [UR8+0xa8], UR12 ;  /* 0x0000a80c08ff75b2 */ /* 0x0008620008000100 */
[----:B------:R4:W1:Y:S02]  /*0a60*/  SYNCS.EXCH.64 URZ, [UR8+0xb8], UR14 ;  /* 0x0000b80e08ff75b2 */ /* 0x0008640008000100 */
[----:B----4-:R-:W-:Y:S01]  /*0a70*/  NOP ;  /* 0x0000000000007918 */ /* 0x010fe20000000000 */
.L_x_12:
[----:B------:R-:W4:Y:S01]  /*0a80*/  SHFL.IDX PT, R0, R102, RZ, 0x1f ;  /* 0x00001fff66007589 */ /* 0x000f2200000e0000 */
[----:B------:R-:W-:Y:S01]  /*0a90*/  NOP ;  /* 0x0000000000007918 */ /* 0x000fe20000000000 */
[----:B----4-:R-:W-:-:S13]  /*0aa0*/  ISETP.NE.AND P0, PT, R0, 0x5, PT ;  /* 0x000000050000780c */ /* 0x010fda0003f05270 */
[----:B------:R-:W-:Y:S05]  /*0ab0*/  @P0 BRA `(.L_x_13) ;  /* 0x0000000000540947 */ /* 0x000fea0003800000 */
[----:B--2---:R-:W-:Y:S01]  /*0ac0*/  UMOV UR9, 0x400 ;  /* 0x0000040000097882 */ /* 0x004fe20000000000 */
        /* <DEDUP_REMOVED lines=14> */
[----:B------:R4:W1:Y:S01]  /*0bb0*/  SYNCS.EXCH.64 URZ, [UR9+0xe8], UR14 ;  /* 0x0000e80e09ff75b2 */ /* 0x0008620008000100 */
[----:B------:R4:W1:Y:S01]  /*0bc0*/  SYNCS.EXCH.64 URZ, [UR9+0xd0], UR12 ;  /* 0x0000d00c09ff75b2 */ /* 0x0008620008000100 */
[----:B------:R4:W1:Y:S01]  /*0bd0*/  SYNCS.EXCH.64 URZ, [UR9+0xf0], UR14 ;  /* 0x0000f00e09ff75b2 */ /* 0x0008620008000100 */
[----:B------:R4:W1:Y:S01]  /*0be0*/  SYNCS.EXCH.64 URZ, [UR9+0xd8], UR12 ;  /* 0x0000d80c09ff75b2 */ /* 0x0008620008000100 */
[----:B------:R4:W1:Y:S02]  /*0bf0*/  SYNCS.EXCH.64 URZ, [UR9+0xf8], UR14 ;  /* 0x0000f80e09ff75b2 */ /* 0x0008640008000100 */
[----:B----4-:R-:W-:Y:S01]  /*0c00*/  NOP ;  /* 0x0000000000007918 */ /* 0x010fe20000000000 */
.L_x_13:
[----:B------:R-:W4:Y:S01]  /*0c10*/  SHFL.IDX PT, R0, R102, RZ, 0x1f ;  /* 0x00001fff66007589 */ /* 0x000f2200000e0000 */
[----:B------:R-:W-:Y:S01]  /*0c20*/  ISETP.NE.OR P1, PT, RZ, UR10, !P1 ;  /* 0x0000000aff007c0c */ /* 0x000fe2000cf25670 */
        /* <DEDUP_REMOVED lines=12> */
[----:B------:R4:W3:Y:S01]  /*0cf0*/  SYNCS.EXCH.64 URZ, [UR8+0x110], UR12 ;  /* 0x0001100c08ff75b2 */ /* 0x0008e20008000100 */
[----:B------:R4:W1:Y:S01]  /*0d00*/  SYNCS.EXCH.64 URZ, [UR8+0x108], UR12 ;  /* 0x0001080c08ff75b2 */ /* 0x0008620008000100 */
[----:B------:R4:W1:Y:S02]  /*0d10*/  SYNCS.EXCH.64 URZ, [UR8+0x118], UR12 ;  /* 0x0001180c08ff75b2 */ /* 0x0008640008000100 */
[----:B----4-:R-:W-:Y:S01]  /*0d20*/  NOP ;  /* 0x0000000000007918 */ /* 0x010fe20000000000 */
.L_x_14:
[----:B------:R-:W-:Y:S01]  /*0d30*/  VOTEU.ALL UP1, P1 ;  /* 0x0000000000ff7886 */ /* 0x000fe20000820000 */
[----:B---3--:R-:W3:Y:S01]  /*0d40*/  LDCU UR8, c[0x0][0x36c] ;  /* 0x00006d80ff0877ac */ /* 0x008ee20008000800 */
[----:B------:R-:W-:Y:S01]  /*0d50*/  NOP ;  /* 0x0000000000007918 */ /* 0x000fe20000000000 */
[----:B------:R-:W-:Y:S01]  /*0d60*/  LOP3.LUT R10, R109, 0x1f, RZ, 0xc0, !PT ;  /* 0x0000001f6d0a7812 */ /* 0x000fe200078ec0ff */
[----:B--2---:R-:W-:Y:S01]  /*0d70*/  UMOV UR12, 0x20 ;  /* 0x00000020000c7882 */ /* 0x004fe20000000000 */
[----:B------:R-:W-:Y:S01]  /*0d80*/  @!UP1 UMOV UR7, 0x400 ;  /* 0x0000040000079882 */ /* 0x000fe20000000000 */
[----:B------:R-:W-:-:S04]  /*0d90*/  @!UP1 UIADD3 UR12, UPT, UPT, -UR12, 0x100000, URZ ;  /* 0x001000000c0c9890 */ /* 0x000fc8000fffe1ff */
[----:B------:R-:W-:Y:S02]  /*0da0*/  @!UP1 USHF.L.U32 UR13, UR12, 0xb, URZ ;  /* 0x0000000b0c0d9899 */ /* 0x000fe400080006ff */
[----:B------:R-:W-:Y:S02]  /*0db0*/  @!UP1 USHF.L.U32 UR12, UR12, 0x1, URZ ;  /* 0x000000010c0c9899 */ /* 0x000fe400080006ff */
[----:B------:R-:W-:Y:S01]  /*0dc0*/  @!UP1 ULEA UR7, UR37, UR7, 0x18 ;  /* 0x0000000725079291 */ /* 0x000fe2000f8ec0ff */
[----:B------:R-:W-:Y:S01]  /*0dd0*/  VOTEU.ALL UP1, P1 ;  /* 0x0000000000ff7886 */ /* 0x000fe20000820000 */
[----:B------:R-:W-:Y:S01]  /*0de0*/  UISETP.NE.AND UP4, UPT, UR10, URZ, UPT ;  /* 0x000000ff0a00728c */ /* 0x000fe2000bf85270 */
[----:B------:R-:W2:Y:S09]  /*0df0*/  FENCE.VIEW.ASYNC.S ;  /* 0x00000000000073c6 */ /* 0x000eb20000000000 */
[----:B--2---:R2:W4:Y:S01]  /*0e00*/  @!UP1 SYNCS.EXCH.64 URZ, [UR7+0x120], UR12 ;  /* 0x0001200c07ff95b2 */ /* 0x0045220008000100 */
[----:B---3--:R-:W-:-:S09]  /*0e10*/  UISETP.EQ.U32.AND UP1, UPT, UR8, 0x1, UPT ;  /* 0x000000010800788c */ /* 0x008fd2000bf22070 */
[----:B------:R-:W-:Y:S05]  /*0e20*/  BRA.U !UP1, `(.L_x_15) ;  /* 0x0000000109087547 */ /* 0x000fea000b800000 */
[----:B-1--4-:R-:W-:Y:S01]  /*0e30*/  UCGABAR_ARV ;  /* 0x00000000000079c7 */ /* 0x012fe20008000000 */
[----:B------:R-:W-:Y:S05]  /*0e40*/  BRA `(.L_x_16) ;  /* 0x0000000000047947 */ /* 0x000fea0003800000 */
.L_x_15:
[----:B-1--4-:R-:W-:Y:S01]  /*0e50*/  NOP ;  /* 0x0000000000007918 */ /* 0x012fe20000000000 */
.L_x_16:
[----:B------:R-:W1:Y:S01]  /*0e60*/  S2R R15, SR_CTAID.Y ;  /* 0x00000000000f7919 */ /* 0x000e620000002600 */
[----:B------:R-:W-:-:S05]  /*0e70*/  CS2R.32 R95, SR_CgaSize ;  /* 0x00000000005f7805 */ /* 0x000fca0000008a00 */
[----:B------:R-:W-:-:S05]  /*0e80*/  IMAD R95, R95, -0xa0, RZ ;  /* 0xffffff605f5f7824 */ /* 0x000fca00078e02ff */
[----:B--2---:R-:W-:-:S14]  /*0e90*/  R2UR UR7, R95 ;  /* 0x000000005f0772ca */ /* 0x004fdc00000e0000 */
[----:B------:R-:W2:Y:S01]  /*0ea0*/  LDCU UR7, c[0x0][UR7+0x2b4] ;  /* 0x00005680070777ac */ /* 0x000ea20008000800 */
[----:B------:R-:W-:-:S05]  /*0eb0*/  CS2R.32 R0, SR_CgaSize ;  /* 0x0000000000007805 */ /* 0x000fca0000008a00 */
[----:B------:R-:W-:-:S06]  /*0ec0*/  IMAD R0, R0, -0xa0, RZ ;  /* 0xffffff6000007824 */ /* 0x000fcc00078e02ff */
[----:B------:R-:W3:Y:S01]  /*0ed0*/  LDC R0, c[0x0][R0+0x2a4] ;  /* 0x0000a90000007b82 */ /* 0x000ee20000000800 */
[----:B------:R-:W-:Y:S01]  /*0ee0*/  PRMT R8, RZ, 0x7610, R8 ;  /* 0x00007610ff087816 */ /* 0x000fe20000000008 */
[----:B------:R-:W4:Y:S01]  /*0ef0*/  S2R R9, SR_CTAID.X ;  /* 0x0000000000097919 */ /* 0x000f220000002500 */
[----:B------:R-:W-:-:S05]  /*0f00*/  CS2R.32 R95, SR_CgaSize ;  /* 0x00000000005f7805 */ /* 0x000fca0000008a00 */
[----:B------:R-:W-:-:S05]  /*0f10*/  IMAD R95, R95, -0xa0, RZ ;  /* 0xffffff605f5f7824 */ /* 0x000fca00078e02ff */
[----:B------:R-:W-:-:S14]  /*0f20*/  R2UR UR8, R95 ;  /* 0x000000005f0872ca */ /* 0x000fdc00000e0000 */
[----:B------:R-:W3:Y:S01]  /*0f30*/  LDCU UR8, c[0x0][UR8+0x2b0] ;  /* 0x00005600080877ac */ /* 0x000ee20008000800 */
[----:B------:R-:W-:Y:S01]  /*0f40*/  UISETP.NE.AND UP2, UPT, UR10, 0x2, UPT ;  /* 0x000000020a00788c */ /* 0x000fe2000bf45270 */
[----:B------:R-:W2:Y:S01]  /*0f50*/  LDC R11, c[0x0][0xb24] ;  /* 0x0002c900ff0b7b82 */ /* 0x000ea20000000800 */
[----:B------:R-:W-:-:S05]  /*0f60*/  CS2R.32 R2, SR_CgaSize ;  /* 0x0000000000027805 */ /* 0x000fca0000008a00 */
[----:B------:R-:W-:-:S06]  /*0f70*/  IMAD R2, R2, -0xa0, RZ ;  /* 0xffffff6002027824 */ /* 0x000fcc00078e02ff */
[----:B------:R-:W3:Y:S08]  /*0f80*/  LDC R2, c[0x0][R2+0x2a0] ;  /* 0x0000a80002027b82 */ /* 0x000ef00000000800 */
[----:B------:R-:W3:Y:S01]  /*0f90*/  LDC R40, c[0x0][0xb24] ;  /* 0x0002c900ff287b82 */ /* 0x000ee20000000800 */
[----:B-1----:R-:W-:-:S07]  /*0fa0*/  I2FP.F32.U32 R94, R15 ;  /* 0x0000000f005e7245 */ /* 0x002fce0000201000 */
[----:B------:R-:W1:Y:S01]  /*0fb0*/  S2UR UR36, SR_CTAID.Z ;  /* 0x00000000002479c3 */ /* 0x000e620000002700 */
[----:B--2---:R-:W-:Y:S01]  /*0fc0*/  ISETP.GE.AND P0, PT, R11, 0x1, PT ;  /* 0x000000010b00780c */ /* 0x004fe20003f06270 */
[----:B----4-:R-:W-:Y:S01]  /*0fd0*/  IMAD.MOV.U32 R14, RZ, RZ, R9 ;  /* 0x000000ffff0e7224 */ /* 0x010fe200078e0009 */
[----:B------:R-:W-:Y:S01]  /*0fe0*/  I2FP.F32.U32 R95, R9 ;  /* 0x00000009005f7245 */ /* 0x000fe20000201000 */
[----:B------:R-:W-:Y:S01]  /*0ff0*/  FMUL R94, R94, UR7 ;  /* 0x000000075e5e7c20 */ /* 0x000fe20008400000 */
[----:B------:R-:W2:Y:S03]  /*1000*/  LDCU UR7, c[0x0][0xb30] ;  /* 0x00016600ff0777ac */ /* 0x000ea60008000800 */
[----:B---3--:R-:W-:Y:S02]  /*1010*/  FMUL R95, R95, UR8 ;  /* 0x000000085f5f7c20 */ /* 0x008fe40008400000 */
[----:B------:R-:W3:Y:S08]  /*1020*/  F2I.U32.TRUNC.NTZ R94, R94 ;  /* 0x0000005e005e7305 */ /* 0x000ef0000020f000 */
[----:B------:R-:W4:Y:S01]  /*1030*/  F2I.U32.TRUNC.NTZ R95, R95 ;  /* 0x0000005f005f7305 */ /* 0x000f22000020f000 */
[----:B--2---:R-:W-:Y:S01]  /*1040*/  UISETP.NE.AND UP3, UPT, UR7, 0x1, UPT ;  /* 0x000000010700788c */ /* 0x004fe2000bf65270 */
[----:B---3--:R-:W-:-:S05]  /*1050*/  IADD3 R94, PT, PT, -R94, RZ, RZ ;  /* 0x000000ff5e5e7210 */ /* 0x008fca0007ffe1ff */
[----:B------:R-:W-:Y:S01]  /*1060*/  IMAD R94, R0, R94, R15 ;  /* 0x0000005e005e7224 */ /* 0x000fe200078e020f */
[----:B------:R-:W-:Y:S01]  /*1070*/  PRMT R0, RZ, 0x7610, R0 ;  /* 0x00007610ff007816 */ /* 0x000fe20000000000 */
[----:B----4-:R-:W-:-:S04]  /*1080*/  IMAD.MOV R95, RZ, RZ, -R95 ;  /* 0x000000ffff5f7224 */ /* 0x010fc800078e0a5f */
[----:B------:R-:W-:Y:S01]  /*1090*/  IMAD R95, R2, R95, R9 ;  /* 0x0000005f025f7224 */ /* 0x000fe200078e0209 */
[----:B-1----:R-:W-:Y:S06]  /*10a0*/  BRA.U UP4, `(.L_x_17) ;  /* 0x0000000104247547 */ /* 0x002fec000b800000 */
[----:B------:R-:W-:Y:S01]  /*10b0*/  ISETP.NE.AND P1, PT, R94, RZ, PT ;  /* 0x000000ff5e00720c */ /* 0x000fe20003f25270 */
[----:B------:R-:W-:Y:S01]  /*10c0*/  IMAD.MOV.U32 R0, RZ, RZ, 0x3 ;  /* 0x00000003ff007424 */ /* 0x000fe200078e00ff */
[C---:B------:R-:W-:Y:S02]  /*10d0*/  LOP3.LUT R2, R95.reuse, 0xfffffffe, RZ, 0xc0, !PT ;  /* 0xfffffffe5f027812 */ /* 0x040fe400078ec0ff */
[----:B------:R-:W-:Y:S02]  /*10e0*/  ISETP.LT.U32.OR P1, PT, R95, 0x2, !P1 ;  /* 0x000000025f00780c */ /* 0x000fe40004f21470 */
[----:B------:R-:W-:Y:S02]  /*10f0*/  SHF.L.U32 R0, R0, R2, RZ ;  /* 0x0000000200007219 */ /* 0x000fe400000006ff */
[----:B------:R-:W-:Y:S02]  /*1100*/  SEL R4, RZ, 0x1, !P1 ;  /* 0x00000001ff047807 */ /* 0x000fe40004800000 */
[----:B------:R-:W-:-:S05]  /*1110*/  SEL R3, RZ, 0x2, !P1 ;  /* 0x00000002ff037807 */ /* 0x000fca0004800000 */
[----:B------:R-:W-:-:S05]  /*1120*/  IMAD.IADD R3, R4, 0x1, R3 ;  /* 0x0000000104037824 */ /* 0x000fca00078e0203 */
[----:B------:R-:W-:Y:S02]  /*1130*/  PRMT R8, R3, 0x7610, R8 ;  /* 0x0000761003087816 */ /* 0x000fe40000000008 */
.L_x_17:
[----:B------:R-:W-:Y:S05]  /*1140*/  @!P0 BRA `(.L_x_18) ;  /* 0x0000000000b88947 */ /* 0x000fea0003800000 */
[----:B------:R-:W1:Y:S01]  /*1150*/  LDC.64 R4, c[0x0][0xb18] ;  /* 0x0002c600ff047b82 */ /* 0x000e620000000a00 */
[----:B------:R-:W-:-:S07]  /*1160*/  ISETP.NE.AND P0, PT, R11, 0x1, PT ;  /* 0x000000010b00780c */ /* 0x000fce0003f05270 */
[----:B------:R-:W2:Y:S08]  /*1170*/  LDC R14, c[0x0][0xb0c] ;  /* 0x0002c300ff0e7b82 */ /* 0x000eb00000000800 */
[----:B------:R-:W3:Y:S08]  /*1180*/  LDC R16, c[0x0][0x370] ;  /* 0x0000dc00ff107b82 */ /* 0x000ef00000000800 */
[----:B------:R-:W4:Y:S01]  /*1190*/  LDC R13, c[0x0][0x374] ;  /* 0x0000dd00ff0d7b82 */ /* 0x000f220000000800 */
[----:B-1----:R-:W-:-:S07]  /*11a0*/  ISETP.NE.AND P1, PT, R4, 0x1, PT ;  /* 0x000000010400780c */ /* 0x002fce0003f25270 */
[----:B------:R-:W3:Y:S01]  /*11b0*/  LDC.64 R6, c[0x0][0xb10] ;  /* 0x0002c400ff067b82 */ /* 0x000ee20000000a00 */
[----:B--2---:R-:W-:-:S07]  /*11c0*/  ISETP.NE.AND P2, PT, R14, 0x1, PT ;  /* 0x000000010e00780c */ /* 0x004fce0003f45270 */
[----:B------:R-:W1:Y:S08]  /*11d0*/  LDC R12, c[0x0][0xb20] ;  /* 0x0002c800ff0c7b82 */ /* 0x000e700000000800 */
[----:B------:R-:W2:Y:S01]  /*11e0*/  LDC.64 R2, c[0x0][0xb28] ;  /* 0x0002ca00ff027b82 */ /* 0x000ea20000000a00 */
[----:B----4-:R-:W-:-:S04]  /*11f0*/  IMAD.HI.U32 R17, R13, R5, RZ ;  /* 0x000000050d117227 */ /* 0x010fc800078e00ff */
[----:B------:R-:W-:-:S04]  /*1200*/  IMAD.HI.U32 R5, R15, R5, RZ ;  /* 0x000000050f057227 */ /* 0x000fc800078e00ff */
[----:B---3--:R-:W-:-:S05]  /*1210*/  IMAD.HI.U32 R18, R16, R6, RZ ;  /* 0x0000000610127227 */ /* 0x008fca00078e00ff */
[-C--:B------:R-:W-:Y:S01]  /*1220*/  @P2 SHF.R.U32.HI R16, RZ, R7.reuse, R18 ;  /* 0x00000007ff102219 */ /* 0x080fe20000011612 */
[----:B------:R-:W-:Y:S01]  /*1230*/  IMAD.HI.U32 R18, R9, R6, RZ ;  /* 0x0000000609127227 */ /* 0x000fe200078e00ff */
[-C--:B-1----:R-:W-:Y:S02]  /*1240*/  @P1 SHF.R.U32.HI R13, RZ, R12.reuse, R17 ;  /* 0x0000000cff0d1219 */ /* 0x082fe40000011611 */
[----:B------:R-:W-:Y:S02]  /*1250*/  SHF.R.U32.HI R5, RZ, R12, R5 ;  /* 0x0000000cff057219 */ /* 0x000fe40000011605 */
[----:B------:R-:W-:Y:S02]  /*1260*/  SHF.R.U32.HI R18, RZ, R7, R18 ;  /* 0x00000007ff127219 */ /* 0x000fe40000011612 */
[----:B------:R-:W-:Y:S01]  /*1270*/  SEL R5, R15, R5, !P1 ;  /* 0x000000050f057207 */ /* 0x000fe20004800000 */
[----:B--2---:R-:W-:Y:S01]  /*1280*/  IMAD.HI.U32 R17, R13, R2, RZ ;  /* 0x000000020d117227 */ /* 0x004fe200078e00ff */
[----:B------:R-:W-:-:S03]  /*1290*/  SEL R18, R9, R18, !P2 ;  /* 0x0000001209127207 */ /* 0x000fc60005000000 */
[----:B------:R-:W-:Y:S01]  /*12a0*/  IMAD.HI.U32 R6, R16, R2, RZ ;  /* 0x0000000210067227 */ /* 0x000fe200078e00ff */
[----:B------:R-:W-:-:S04]  /*12b0*/  @P0 SHF.R.U32.HI R13, RZ, R3, R17 ;  /* 0x00000003ff0d0219 */ /* 0x000fc80000011611 */
[----:B------:R-:W-:Y:S01]  /*12c0*/  @P0 SHF.R.U32.HI R16, RZ, R3, R6 ;  /* 0x00000003ff100219 */ /* 0x000fe20000011606 */
[----:B------:R-:W-:-:S04]  /*12d0*/  IMAD R13, R13, R11, RZ ;  /* 0x0000000b0d0d7224 */ /* 0x000fc800078e02ff */
[----:B------:R-:W-:Y:S01]  /*12e0*/  IMAD R6, R16, R11, RZ ;  /* 0x0000000b10067224 */ /* 0x000fe200078e02ff */
[----:B------:R-:W-:-:S04]  /*12f0*/  ISETP.GE.AND P1, PT, R5, R13, PT ;  /* 0x0000000d0500720c */ /* 0x000fc80003f26270 */
[----:B------:R-:W-:Y:S01]  /*1300*/  ISETP.GE.OR P1, PT, R18, R6, P1 ;  /* 0x000000061200720c */ /* 0x000fe20000f26670 */
[----:B------:R-:W-:-:S05]  /*1310*/  IMAD.HI.U32 R6, R5, R2, RZ ;  /* 0x0000000205067227 */ /* 0x000fca00078e00ff */
[----:B------:R-:W-:-:S04]  /*1320*/  SHF.R.U32.HI R6, RZ, R3, R6 ;  /* 0x00000003ff067219 */ /* 0x000fc80000011606 */
[----:B------:R-:W-:-:S03]  /*1330*/  SEL R6, R5, R6, !P0 ;  /* 0x0000000605067207 */ /* 0x000fc60004000000 */
[----:B------:R-:W-:Y:S01]  /*1340*/  @!P1 IMAD.HI.U32 R7, R18, R2, RZ ;  /* 0x0000000212079227 */ /* 0x000fe200078e00ff */
[----:B------:R-:W-:-:S04]  /*1350*/  IADD3 R2, PT, PT, -R6, RZ, RZ ;  /* 0x000000ff06027210 */ /* 0x000fc80007ffe1ff */
[----:B------:R-:W-:Y:S01]  /*1360*/  @!P1 SHF.R.U32.HI R3, RZ, R3, R7 ;  /* 0x00000003ff039219 */ /* 0x000fe20000011607 */
[----:B------:R-:W-:Y:S01]  /*1370*/  IMAD R2, R11, R2, R5 ;  /* 0x000000020b027224 */ /* 0x000fe200078e0205 */
[----:B------:R-:W-:Y:S02]  /*1380*/  IADD3 R7, PT, PT, -R5, RZ, RZ ;  /* 0x000000ff05077210 */ /* 0x000fe40007ffe1ff */
[----:B------:R-:W-:-:S03]  /*1390*/  @!P1 SEL R3, R18, R3, !P0 ;  /* 0x0000000312039207 */ /* 0x000fc60004000000 */
[----:B------:R-:W-:Y:S02]  /*13a0*/  IMAD R7, R4, R7, R15 ;  /* 0x0000000704077224 */ /* 0x000fe400078e020f */
[--C-:B------:R-:W-:Y:S02]  /*13b0*/  @!P1 IMAD.IADD R6, R6, 0x1, -R3.reuse ;  /* 0x0000000106069824 */ /* 0x100fe400078e0a03 */
[----:B------:R-:W-:Y:S01]  /*13c0*/  @!P1 IMAD R3, R2, R16, R3 ;  /* 0x0000001002039224 */ /* 0x000fe200078e0203 */
[----:B------:R-:W-:Y:S01]  /*13d0*/  IADD3 R2, PT, PT, -R18, RZ, RZ ;  /* 0x000000ff12027210 */ /* 0x000fe20007ffe1ff */
[----:B------:R-:W-:Y:S02]  /*13e0*/  @!P1 IMAD R5, R6, R11, R18 ;  /* 0x0000000b06059224 */ /* 0x000fe400078e0212 */
[----:B------:R-:W-:Y:S02]  /*13f0*/  @!P1 IMAD.MOV.U32 R18, RZ, RZ, R3 ;  /* 0x000000ffff129224 */ /* 0x000fe400078e0003 */
[----:B------:R-:W-:-:S02]  /*1400*/  IMAD R2, R14, R2, R9 ;  /* 0x000000020e027224 */ /* 0x000fc400078e0209 */
[----:B------:R-:W-:Y:S02]  /*1410*/  IMAD R15, R5, R4, R7 ;  /* 0x00000004050f7224 */ /* 0x000fe400078e0207 */
[----:B------:R-:W-:Y:S02]  /*1420*/  IMAD R14, R18, R14, R2 ;  /* 0x0000000e120e7224 */ /* 0x000fe400078e0202 */
.L_x_18:
[----:B------:R-:W-:Y:S05]  /*1430*/  BRA.U UP3, `(.L_x_19) ;  /* 0x0000000103407547 */ /* 0x000fea000b800000 */
[----:B------:R-:W1:Y:S08]  /*1440*/  LDC.64 R4, c[0x0][0xb10] ;  /* 0x0002c400ff047b82 */ /* 0x000e700000000a00 */
[----:B------:R-:W2:Y:S08]  /*1450*/  LDC.64 R2, c[0x0][0xb18] ;  /* 0x0002c600ff027b82 */ /* 0x000eb00000000a00 */
[----:B------:R-:W3:Y:S08]  /*1460*/  LDC R6, c[0x0][0xb20] ;  /* 0x0002c800ff067b82 */ /* 0x000ef00000000800 */
[----:B------:R-:W4:Y:S01]  /*1470*/  LDC R7, c[0x0][0xb0c] ;  /* 0x0002c300ff077b82 */ /* 0x000f220000000800 */
[----:B-1----:R-:W-:-:S05]  /*1480*/  IMAD.HI.U32 R4, R14, R4, RZ ;  /* 0x000000040e047227 */ /* 0x002fca00078e00ff */
[----:B------:R-:W-:Y:S01]  /*1490*/  SHF.R.U32.HI R4, RZ, R5, R4 ;  /* 0x00000005ff047219 */ /* 0x000fe20000011604 */
[----:B--2---:R-:W-:Y:S01]  /*14a0*/  IMAD.HI.U32 R3, R15, R3, RZ ;  /* 0x000000030f037227 */ /* 0x004fe200078e00ff */
[----:B------:R-:W-:-:S04]  /*14b0*/  ISETP.NE.AND P0, PT, R2, 0x1, PT ;  /* 0x000000010200780c */ /* 0x000fc80003f05270 */
[----:B---3--:R-:W-:-:S04]  /*14c0*/  SHF.R.U32.HI R3, RZ, R6, R3 ;  /* 0x00000006ff037219 */ /* 0x008fc80000011603 */
[----:B------:R-:W-:Y:S02]  /*14d0*/  SEL R3, R15, R3, !P0 ;  /* 0x000000030f037207 */ /* 0x000fe40004000000 */
[----:B----4-:R-:W-:-:S04]  /*14e0*/  ISETP.NE.AND P1, PT, R7, 0x1, PT ;  /* 0x000000010700780c */ /* 0x010fc80003f25270 */
[----:B------:R-:W-:-:S05]  /*14f0*/  SEL R5, R14, R4, !P1 ;  /* 0x000000040e057207 */ /* 0x000fca0004800000 */
[----:B------:R-:W-:Y:S02]  /*1500*/  IMAD.IADD R4, R3, 0x1, -R5 ;  /* 0x0000000103047824 */ /* 0x000fe400078e0a05 */
[----:B------:R-:W-:Y:S02]  /*1510*/  IMAD.IADD R3, R5, 0x1, -R3 ;  /* 0x0000000105037824 */ /* 0x000fe400078e0a03 */
[----:B------:R-:W-:Y:S02]  /*1520*/  IMAD R14, R4, R7, R14 ;  /* 0x00000007040e7224 */ /* 0x000fe400078e020e */
[----:B------:R-:W-:Y:S02]  /*1530*/  IMAD R15, R3, R2, R15 ;  /* 0x00000002030f7224 */ /* 0x000fe400078e020f */
.L_x_19:
[----:B------:R-:W-:Y:S05]  /*1540*/  BRA.U !UP1, `(.L_x_20) ;  /* 0x00000001090c7547 */ /* 0x000fea000b800000 */
[----:B------:R-:W-:Y:S01]  /*1550*/  UCGABAR_WAIT ;  /* 0x0000000000007dc7 */ /* 0x000fe20008000000 */
[----:B------:R-:W-:Y:S01]  /*1560*/  CCTL.IVALL ;  /* 0x00000000ff00798f */ /* 0x000fe20002000000 */
[----:B------:R-:W-:Y:S05]  /*1570*/  BRA `(.L_x_21) ;  /* 0x0000000000047947 */ /* 0x000fea0003800000 */
.L_x_20:
[----:B------:R-:W-:Y:S06]  /*1580*/  BAR.SYNC.DEFER_BLOCKING 0x0 ;  /* 0x0000000000007b1d */ /* 0x000fec0000010000 */
.L_x_21:
[----:B------:R-:W-:Y:S05]  /*1590*/  BRA.U UP2, `(.L_x_22) ;  /* 0x0000001102d87547 */ /* 0x000fea000b800000 */
[----:B------:R-:W1:Y:S01]  /*15a0*/  LDCU UR4, c[0x0][0x38c] ;  /* 0x00007180ff0477ac */ /* 0x000e620008000800 */
[----:B------:R-:W2:Y:S01]  /*15b0*/  LDC R8, c[0x0][0x370] ;  /* 0x0000dc00ff087b82 */ /* 0x000ea20000000800 */
[C---:B------:R-:W-:Y:S01]  /*15c0*/  IMAD.SHL.U32 R19, R9.reuse, 0x80, RZ ;  /* 0x0000008009137824 */ /* 0x040fe200078e00ff */
[----:B------:R-:W-:Y:S01]  /*15d0*/  PLOP3.LUT P1, PT, PT, PT, UP5, 0x80, 0x8 ;  /* 0x000000000008781c */ /* 0x000fe20003f2f058 */
[----:B------:R-:W-:Y:S01]  /*15e0*/  UISETP.NE.AND UP1, UPT, UR10, URZ, UPT ;  /* 0x000000ff0a00728c */ /* 0x000fe2000bf25270 */
[----:B------:R-:W-:Y:S01]  /*15f0*/  ISETP.NE.AND P4, PT, R10, RZ, P5 ;  /* 0x000000ff0a00720c */ /* 0x000fe20002f85270 */
[----:B------:R-:W-:Y:S01]  /*1600*/  IMAD.SHL.U32 R18, R9, 0x40, RZ ;  /* 0x0000004009127824 */ /* 0x000fe200078e00ff */
[----:B------:R-:W-:Y:S01]  /*1610*/  PLOP3.LUT P1, PT, P1, PT, PT, 0x8, 0x80 ;  /* 0x000000000080781c */ /* 0x000fe20000f2e170 */
[----:B------:R-:W-:Y:S01]  /*1620*/  IMAD.MOV.U32 R17, RZ, RZ, 0x1 ;  /* 0x00000001ff117424 */ /* 0x000fe200078e00ff */
[----:B------:R-:W3:Y:S01]  /*1630*/  LDC R0, c[0x0][0x374] ;  /* 0x0000dd00ff007b82 */ /* 0x000ee20000000800 */
[----:B------:R-:W-:Y:S01]  /*1640*/  IMAD.MOV.U32 R16, RZ, RZ, RZ ;  /* 0x000000ffff107224 */ /* 0x000fe200078e00ff */
[----:B------:R-:W-:Y:S01]  /*1650*/  CS2R R12, SRZ ;  /* 0x00000000000c7805 */ /* 0x000fe2000001ff00 */
[----:B------:R-:W-:Y:S01]  /*1660*/  IMAD.MOV.U32 R11, RZ, RZ, 0x1 ;  /* 0x00000001ff0b7424 */ /* 0x000fe200078e00ff */
[----:B------:R-:W-:Y:S01]  /*1670*/  LOP3.LUT R19, R19, 0x80, RZ, 0xc0, !PT ;  /* 0x0000008013137812 */ /* 0x000fe200078ec0ff */
[----:B------:R-:W4:Y:S01]  /*1680*/  LDCU.64 UR14, c[0x0][0x348] ;  /* 0x00006900ff0e77ac */ /* 0x000f220008000a00 */
[----:B-1----:R-:W-:-:S02]  /*1690*/  UIADD3 UR5, UPT, UPT, UR4, 0x3f, URZ ;  /* 0x0000003f04057890 */ /* 0x002fc4000fffe0ff */
[----:B------:R-:W-:Y:S02]  /*16a0*/  USEL UR22, UR6, 0x2, UP1 ;  /* 0x0000000206167887 */ /* 0x000fe40008800000 */
[----:B------:R-:W-:Y:S01]  /*16b0*/  USHF.R.S32.HI UR7, URZ, 0x1f, UR5 ;  /* 0x0000001fff077899 */ /* 0x000fe20008011405 */
[----:B------:R-:W-:-:S03]  /*16c0*/  UMOV UR23, URZ ;  /* 0x000000ff00177c82 */ /* 0x000fc60008000000 */
[----:B------:R-:W-:Y:S02]  /*16d0*/  ULEA.HI UR7, UR7, UR5, URZ, 0x6 ;  /* 0x0000000507077291 */ /* 0x000fe4000f8f30ff */
[----:B------:R-:W-:Y:S02]  /*16e0*/  UIADD3 UR5, UPT, UPT, UR4, -0x1, URZ ;  /* 0xffffffff04057890 */ /* 0x000fe4000fffe0ff */
[----:B------:R-:W-:Y:S02]  /*16f0*/  USHF.R.S32.HI UR7, URZ, 0x6, UR7 ;  /* 0x00000006ff077899 */ /* 0x000fe40008011407 */
[----:B------:R-:W-:Y:S02]  /*1700*/  UISETP.GE.U32.AND UP2, UPT, UR5, -0x7f, UPT ;  /* 0xffffff810500788c */ /* 0x000fe4000bf46070 */
[----:B------:R-:W-:Y:S02]  /*1710*/  UISETP.LT.U32.AND UP0, UPT, UR7, 0x5, UPT ;  /* 0x000000050700788c */ /* 0x000fe4000bf01070 */
[----:B------:R-:W-:-:S02]  /*1720*/  UIADD3 UR4, UPT, UPT, UR4, 0x7e, URZ ;  /* 0x0000007e04047890 */ /* 0x000fc4000fffe0ff */
[----:B------:R-:W-:-:S04]  /*1730*/  USEL UR5, UR7, 0x5, UP0 ;  /* 0x0000000507057887 */ /* 0x000fc80008000000 */
[----:B------:R-:W-:Y:S02]  /*1740*/  UIADD3 UR21, UPT, UPT, UR5, -0x1, URZ ;  /* 0xffffffff05157890 */ /* 0x000fe4000fffe0ff */
[----:B------:R-:W-:Y:S02]  /*1750*/  @UP2 UIADD3 UR21, UPT, UPT, UR5, URZ, URZ ;  /* 0x000000ff05152290 */ /* 0x000fe4000fffe0ff */
[----:B------:R-:W-:Y:S02]  /*1760*/  UIADD3 UR24, UPT, UPT, UR7, -UR5, URZ ;  /* 0x8000000507187290 */ /* 0x000fe4000fffe0ff */
[----:B------:R-:W-:Y:S02]  /*1770*/  UIADD3 UR13, UPT, UPT, UR21, 0x1, URZ ;  /* 0x00000001150d7890 */ /* 0x000fe4000fffe0ff */
[----:B--2-4-:R-:W-:-:S12]  /*1780*/  UIADD3 UR21, UPT, UPT, -UR21, URZ, URZ ;  /* 0x000000ff15157290 */ /* 0x014fd8000fffe1ff */
.L_x_42:
[----:B------:R-:W-:Y:S01]  /*1790*/  UISETP.NE.AND UP0, UPT, UR37, URZ, UPT ;  /* 0x000000ff2500728c */ /* 0x000fe2000bf05270 */
[----:B------:R-:W1:Y:S08]  /*17a0*/  S2UR UR37, SR_CgaCtaId ;  /* 0x00000000002579c3 */ /* 0x000e700000008800 */
[----:B------:R-:W-:Y:S05]  /*17b0*/  BRA.U UP0, `(.L_x_23) ;  /* 0x0000000100347547 */ /* 0x000fea000b800000 */
[----:B------:R-:W2:Y:S01]  /*17c0*/  S2R R2, SR_CgaCtaId ;  /* 0x0000000000027919 */ /* 0x000ea20000008800 */
[----:B------:R-:W-:-:S04]  /*17d0*/  MOV R3, 0x400 ;  /* 0x0000040000037802 */ /* 0x000fc80000000f00 */
[----:B--2---:R-:W-:Y:S02]  /*17e0*/  LEA R2, R2, R3, 0x18 ;  /* 0x0000000302027211 */ /* 0x004fe400078ec0ff */
[----:B------:R-:W-:-:S03]  /*17f0*/  SHF.L.U32 R3, R11, 0x1f, RZ ;  /* 0x0000001f0b037819 */ /* 0x000fc600000006ff */
[----:B------:R-:W-:-:S04]  /*1800*/  IMAD R2, R12, 0x8, R2 ;  /* 0x000000080c027824 */ /* 0x000fc800078e0202 */
[----:B------:R-:W2:Y:S02]  /*1810*/  SYNCS.PHASECHK.TRANS64.TRYWAIT P0, [R2+URZ+0x110], R3 ;  /* 0x00011003020075a7 */ /* 0x000ea400080011ff */
[----:B--2---:R-:W-:Y:S05]  /*1820*/  @!P0 BRA `(.L_x_24) ;  /* 0x0000008000608947 */ /* 0x004fea0003800000 */
.L_x_144:
[----:B------:R-:W-:Y:S01]  /*1830*/  VIADD R12, R12, 0x1 ;  /* 0x000000010c0c7836 */ /* 0x000fe20000000000 */
[----:B------:R2:W-:Y:S04]  /*1840*/  SYNCS.ARRIVE.TRANS64.A1T0 RZ, [R2+URZ+0x100], RZ ;  /* 0x000100ff02ff79a7 */ /* 0x0005e800081000ff */
[----:B------:R-:W-:-:S04]  /*1850*/  ISETP.NE.AND P0, PT, R12, 0x2, PT ;  /* 0x000000020c00780c */ /* 0x000fc80003f05270 */
[----:B------:R-:W-:Y:S02]  /*1860*/  SEL R12, R12, RZ, P0 ;  /* 0x000000ff0c0c7207 */ /* 0x000fe40000000000 */
[----:B--2---:R-:W-:-:S04]  /*1870*/  SEL R2, RZ, 0x1, P0 ;  /* 0x00000001ff027807 */ /* 0x004fc80000000000 */
[----:B------:R-:W-:-:S07]  /*1880*/  LOP3.LUT R11, R11, R2, RZ, 0x3c, !PT ;  /* 0x000000020b0b7212 */ /* 0x000fce00078e3cff */
.L_x_23:
[----:B------:R-:W-:Y:S01]  /*1890*/  UMOV UR6, 0x400 ;  /* 0x0000040000067882 */ /* 0x000fe20000000000 */
[----:B------:R-:W-:Y:S01]  /*18a0*/  SHF.L.U32 R2, R17, 0x1f, RZ ;  /* 0x0000001f11027819 */ /* 0x000fe200000006ff */
[----:B-1----:R-:W-:Y:S01]  /*18b0*/  ULEA UR6, UR37, UR6, 0x18 ;  /* 0x0000000625067291 */ /* 0x002fe2000f8ec0ff */
[----:B------:R-:W-:Y:S01]  /*18c0*/  R2UR UR35, R18 ;  /* 0x00000000122372ca */ /* 0x000fe200000e0000 */
[----:B------:R-:W-:Y:S01]  /*18d0*/  UISETP.GE.U32.AND UP0, UPT, UR4, 0x7f, UPT ;  /* 0x0000007f0400788c */ /* 0x000fe2000bf06070 */
[----:B------:R-:W-:Y:S01]  /*18e0*/  R2UR UR11, R19 ;  /* 0x00000000130b72ca */ /* 0x000fe200000e0000 */
[----:B------:R-:W-:Y:S01]  /*18f0*/  ULEA UR8, UR23, UR6, 0x3 ;  /* 0x0000000617087291 */ /* 0x000fe2000f8e18ff */
[----:B------:R-:W-:-:S08]  /*1900*/  UMOV UR25, URZ ;  /* 0x000000ff00197c82 */ /* 0x000fd00008000000 */
[----:B------:R1:W2:Y:S01]  /*1910*/  SYNCS.PHASECHK.TRANS64.TRYWAIT P0, [UR8+0x28], R2 ;  /* 0x00002802ff0075a7 */ /* 0x0002a20008001108 */
[----:B------:R-:W-:-:S13]  /*1920*/  R2UR UR8, R15 ;  /* 0x000000000f0872ca */ /* 0x000fda00000e0000 */
[----:B------:R-:W-:Y:S01]  /*1930*/  ULEA UR11, UR8, UR11, 0x8 ;  /* 0x0000000b080b7291 */ /* 0x000fe2000f8e40ff */
[----:B-1----:R-:W-:-:S05]  /*1940*/  LEA.HI R2, R14, R14, RZ, 0x1 ;  /* 0x0000000e0e027211 */ /* 0x002fca00078f08ff */
[----:B------:R-:W-:-:S05]  /*1950*/  IMAD.SHL.U32 R2, R2, 0x40, RZ ;  /* 0x0000004002027824 */ /* 0x000fca00078e00ff */
[----:B------:R-:W-:-:S04]  /*1960*/  LOP3.LUT R2, R2, 0xffffff80, RZ, 0xc0, !PT ;  /* 0xffffff8002027812 */ /* 0x000fc800078ec0ff */
[----:B------:R-:W-:-:S13]  /*1970*/  R2UR UR9, R2 ;  /* 0x00000000020972ca */ /* 0x000fda00000e0000 */
[----:B------:R-:W-:Y:S01]  /*1980*/  ULOP3.LUT UR35, UR9, 0x40, UR35, 0xf8, !UPT ;  /* 0x0000004009237892 */ /* 0x000fe2000f8ef823 */
[----:B------:R-:W-:Y:S11]  /*1990*/  BRA.U !UP0, `(.L_x_25) ;  /* 0x0000000108c07547 */ /* 0x000ff6000b800000 */
[----:B------:R-:W-:Y:S01]  /*19a0*/  UMOV UR16, UR21 ;  /* 0x0000001500107c82 */ /* 0x000fe20008000000 */
[----:B------:R-:W-:Y:S01]  /*19b0*/  UMOV UR17, UR23 ;  /* 0x0000001700117c82 */ /* 0x000fe20008000000 */
[----:B------:R-:W-:-:S05]  /*19c0*/  UMOV UR34, URZ ;  /* 0x000000ff00227c82 */ /* 0x000fca0008000000 */
.L_x_31:
[----:B------:R-:W-:Y:S01]  /*19d0*/  ULEA UR33, UR17, UR6, 0x3 ;  /* 0x0000000611217291 */ /* 0x000fe2000f8e18ff */
[----:B------:R-:W-:Y:S01]  /*19e0*/  @P5 MOV R3, 0x6000 ;  /* 0x0000600000035802 */ /* 0x000fe20000000f00 */
[----:B-12-4-:R-:W-:Y:S10]  /*19f0*/  @P0 BRA `(.L_x_26) ;  /* 0x00000000000c0947 */ /* 0x016ff40003800000 */
[----:B------:R-:W-:-:S04]  /*1a00*/  SHF.L.U32 R4, R17, 0x1f, RZ ;  /* 0x0000001f11047819 */ /* 0x000fc800000006ff */
[----:B------:R-:W1:Y:S02]  /*1a10*/  SYNCS.PHASECHK.TRANS64.TRYWAIT P0, [UR33+0x28], R4 ;  /* 0x00002804ff0075a7 */ /* 0x000e640008001121 */
[----:B-1----:R-:W-:Y:S05]  /*1a20*/  @!P0 BRA `(.L_x_27) ;  /* 0x0000007c00f48947 */ /* 0x002fea0003800000 */
.L_x_26:
[----:B------:R2:W-:Y:S01]  /*1a30*/  @P5 SYNCS.ARRIVE.TRANS64 RZ, [UR33], R3 ;  /* 0x00000003ffff59a7 */ /* 0x0005e20008000021 */
[----:B------:R-:W-:Y:S02]  /*1a40*/  ULOP3.LUT UR8, UR22, 0x2, URZ, 0xfc, !UPT ;  /* 0x0000000216087892 */ /* 0x000fe4000f8efcff */
[----:B------:R-:W-:Y:S02]  /*1a50*/  UIADD3 UR16, UPT, UPT, UR16, 0x1, URZ ;  /* 0x0000000110107890 */ /* 0x000fe4000fffe0ff */
[----:B------:R-:W-:Y:S02]  /*1a60*/  UISETP.NE.AND UP0, UPT, UR8, 0x2, UPT ;  /* 0x000000020800788c */ /* 0x000fe4000bf05270 */
[----:B------:R-:W-:-:S07]  /*1a70*/  UISETP.NE.AND UP2, UPT, UR16, 0x1, UPT ;  /* 0x000000011000788c */ /* 0x000fce000bf45270 */
[----:B------:R-:W-:Y:S05]  /*1a80*/  BRA.U UP0, `(.L_x_28) ;  /* 0x0000000100047547 */ /* 0x000fea000b800000 */
[----:B------:R-:W-:Y:S05]  /*1a90*/  BPT.TRAP 0x1 ;  /* 0x000000040000795c */ /* 0x000fea0000300000 */
.L_x_28:
[----:B------:R-:W-:Y:S04]  /*1aa0*/  BSSY.RECONVERGENT B0, `(.L_x_29) ;  /* 0x0000003000007945 */ /* 0x000fe80003800200 */
[----:B------:R-:W-:Y:S05]  /*1ab0*/  @!P4 BRA `(.L_x_30) ;  /* 0x000000000004c947 */ /* 0x000fea0003800000 */
[----:B------:R-:W-:Y:S05]  /*1ac0*/  BPT.TRAP 0x1 ;  /* 0x000000040000795c */ /* 0x000fea0000300000 */
.L_x_30:
[----:B------:R-:W-:Y:S05]  /*1ad0*/  BSYNC.RECONVERGENT B0 ;  /* 0x0000000000007941 */ /* 0x000fea0003800200 */
.L_x_29:
[----:B------:R-:W-:Y:S02]  /*1ae0*/  UIADD3 UR23, UPT, UPT, UR17, 0x1, URZ ;  /* 0x0000000111177890 */ /* 0x000fe4000fffe0ff */
[----:B------:R-:W-:Y:S02]  /*1af0*/  ULEA UR32, UR17, UR6, 0xc ;  /* 0x0000000611207291 */ /* 0x000fe4000f8e60ff */
[----:B------:R-:W-:Y:S02]  /*1b00*/  UISETP.NE.AND UP0, UPT, UR23, 0x5, UPT ;  /* 0x000000051700788c */ /* 0x000fe4000bf05270 */
[----:B------:R-:W-:Y:S02]  /*1b10*/  UIADD3 UR28, UP1, UPT, UR14, 0x80, URZ ;  /* 0x000000800e1c7890 */ /* 0x000fe4000ff3e0ff */
[----:B------:R-:W-:Y:S02]  /*1b20*/  USEL UR9, URZ, 0x1, UP0 ;  /* 0x00000001ff097887 */ /* 0x000fe40008000000 */
[----:B------:R-:W-:-:S02]  /*1b30*/  USEL UR23, UR23, URZ, UP0 ;  /* 0x000000ff17177287 */ /* 0x000fc40008000000 */
[----:B------:R-:W-:Y:S02]  /*1b40*/  UIADD3 UR26, UP0, UPT, UR14, 0x180, URZ ;  /* 0x000001800e1a7890 */ /* 0x000fe4000ff1e0ff */
[----:B------:R-:W-:Y:S01]  /*1b50*/  ULEA UR8, UR23, UR6, 0x3 ;  /* 0x0000000617087291 */ /* 0x000fe2000f8e18ff */
[----:B------:R-:W-:Y:S01]  /*1b60*/  LOP3.LUT R17, R17, UR9, RZ, 0x3c, !PT ;  /* 0x0000000911117c12 */ /* 0x000fe2000f8e3cff */
[----:B------:R-:W-:Y:S02]  /*1b70*/  ULOP3.LUT UR33, UR33, 0xfefffff8, URZ, 0xc0, !UPT ;  /* 0xfefffff821217892 */ /* 0x000fe4000f8ec0ff */
[----:B------:R-:W-:Y:S01]  /*1b80*/  UIADD3.X UR29, UPT, UPT, URZ, UR15, URZ, UP1, !UPT ;  /* 0x0000000fff1d7290 */ /* 0x000fe20008ffe4ff */
[----:B-1----:R-:W-:Y:S01]  /*1b90*/  SHF.L.U32 R2, R17, 0x1f, RZ ;  /* 0x0000001f11027819 */ /* 0x002fe200000006ff */
[----:B------:R-:W-:Y:S02]  /*1ba0*/  UIADD3 UR32, UPT, UPT, UR32, 0x6300, URZ ;  /* 0x0000630020207890 */ /* 0x000fe4000fffe0ff */
[----:B------:R-:W-:Y:S01]  /*1bb0*/  UIADD3.X UR27, UPT, UPT, URZ, UR15, URZ, UP0, !UPT ;  /* 0x0000000fff1b7290 */ /* 0x000fe200087fe4ff */
[----:B------:R1:W4:Y:S01]  /*1bc0*/  SYNCS.PHASECHK.TRANS64.TRYWAIT P0, [UR8+0x28], R2 ;  /* 0x00002802ff0075a7 */ /* 0x0003220008001108 */
[----:B------:R-:W-:Y:S01]  /*1bd0*/  ULEA UR8, UR17, UR6, 0xd ;  /* 0x0000000611087291 */ /* 0x000fe2000f8e68ff */
[----:B------:R-:W-:Y:S01]  /*1be0*/  UMOV UR18, 0x0 ;  /* 0x0000000000127882 */ /* 0x000fe20000000000 */
[----:B------:R-:W-:-:S02]  /*1bf0*/  UMOV UR19, 0x10000000 ;  /* 0x1000000000137882 */ /* 0x000fc40000000000 */
[----:B------:R-:W-:Y:S01]  /*1c00*/  UIADD3 UR8, UPT, UPT, UR8, 0xb300, URZ ;  /* 0x0000b30008087890 */ /* 0x000fe2000fffe0ff */
[----:B------:R2:W-:Y:S01]  /*1c10*/  UTMALDG.3D.2CTA [UR32], [UR28], desc[UR18] ;  /* 0x000012201c0075b4 */ /* 0x0005e20008211000 */
[----:B------:R-:W-:Y:S01]  /*1c20*/  UMOV UR10, UR34 ;  /* 0x00000022000a7c82 */ /* 0x000fe20008000000 */
[----:B------:R-:W-:Y:S01]  /*1c30*/  UMOV UR12, UR36 ;  /* 0x00000024000c7c82 */ /* 0x000fe20008000000 */
[----:B------:R-:W-:Y:S01]  /*1c40*/  UMOV UR9, UR33 ;  /* 0x0000002100097c82 */ /* 0x000fe20008000000 */
[----:B------:R-:W-:Y:S01]  /*1c50*/  UMOV UR25, UR13 ;  /* 0x0000000d00197c82 */ /* 0x000fe20008000000 */
[----:B------:R-:W-:-:S03]  /*1c60*/  UMOV UR17, UR23 ;  /* 0x0000001700117c82 */ /* 0x000fc60008000000 */
[----:B------:R1:W-:Y:S01]  /*1c70*/  UTMALDG.3D.2CTA [UR8], [UR26], desc[UR18] ;  /* 0x000012081a0075b4 */ /* 0x0003e20008211000 */
[----:B--2---:R-:W-:Y:S01]  /*1c80*/  UIADD3 UR34, UPT, UPT, UR34, 0x40, URZ ;  /* 0x0000004022227890 */ /* 0x004fe2000fffe0ff */
[----:B------:R-:W-:Y:S11]  /*1c90*/  BRA.U UP2, `(.L_x_31) ;  /* 0xfffffffd024c7547 */ /* 0x000ff6000b83ffff */
.L_x_25:
[----:B-1----:R-:W-:Y:S01]  /*1ca0*/  ULEA UR8, UR23, UR6, 0x3 ;  /* 0x0000000617087291 */ /* 0x002fe2000f8e18ff */
[----:B------:R-:W-:Y:S01]  /*1cb0*/  SHF.L.U32 R2, R17, 0x1f, RZ ;  /* 0x0000001f11027819 */ /* 0x000fe200000006ff */
[----:B------:R-:W-:Y:S01]  /*1cc0*/  @!P1 SYNCS.ARRIVE.TRANS64.A1T0 RZ, [UR6+0x98], RZ ;  /* 0x000098ffffff99a7 */ /* 0x000fe20008100006 */
[----:B------:R-:W-:-:S06]  /*1cd0*/  UISETP.GT.AND UP0, UPT, UR7, UR5, UPT ;  /* 0x000000050700728c */ /* 0x000fcc000bf04270 */
[----:B--2-4-:R1:W2:Y:S03]  /*1ce0*/  SYNCS.PHASECHK.TRANS64.TRYWAIT P0, [UR8+0x28], R2 ;  /* 0x00002802ff0075a7 */ /* 0x0142a60008001108 */
[----:B------:R-:W-:Y:S05]  /*1cf0*/  BRA.U !UP0, `(.L_x_32) ;  /* 0x0000000108c07547 */ /* 0x000fea000b800000 */
[----:B------:R-:W-:Y:S01]  /*1d00*/  UIADD3 UR26, UPT, UPT, UR24, UR25, URZ ;  /* 0x00000019181a7290 */ /* 0x000fe2000fffe0ff */
[----:B------:R-:W-:-:S11]  /*1d10*/  UMOV UR27, UR23 ;  /* 0x00000017001b7c82 */ /* 0x000fd60008000000 */
.L_x_38:
[----:B------:R-:W-:Y:S01]  /*1d20*/  ULEA UR17, UR27, UR6, 0x3 ;  /* 0x000000061b117291 */ /* 0x000fe2000f8e18ff */
[----:B--2---:R-:W-:Y:S01]  /*1d30*/  @P5 MOV R3, 0x6000 ;  /* 0x0000600000035802 */ /* 0x004fe20000000f00 */
[----:B-12---:R-:W-:Y:S10]  /*1d40*/  @P0 BRA `(.L_x_33) ;  /* 0x00000000000c0947 */ /* 0x006ff40003800000 */
[----:B------:R-:W-:-:S04]  /*1d50*/  SHF.L.U32 R4, R17, 0x1f, RZ ;  /* 0x0000001f11047819 */ /* 0x000fc800000006ff */
[----:B------:R-:W2:Y:S02]  /*1d60*/  SYNCS.PHASECHK.TRANS64.TRYWAIT P0, [UR17+0x28], R4 ;  /* 0x00002804ff0075a7 */ /* 0x000ea40008001111 */
[----:B--2---:R-:W-:Y:S05]  /*1d70*/  @!P0 BRA `(.L_x_34) ;  /* 0x0000007c00388947 */ /* 0x004fea0003800000 */
.L_x_33:
[----:B------:R2:W-:Y:S01]  /*1d80*/  @P5 SYNCS.ARRIVE.TRANS64 RZ, [UR17], R3 ;  /* 0x00000003ffff59a7 */ /* 0x0005e20008000011 */
[----:B------:R-:W-:-:S04]  /*1d90*/  ULOP3.LUT UR8, UR22, 0x2, URZ, 0xfc, !UPT ;  /* 0x0000000216087892 */ /* 0x000fc8000f8efcff */
[----:B------:R-:W-:-:S09]  /*1da0*/  UISETP.NE.AND UP0, UPT, UR8, 0x2, UPT ;  /* 0x000000020800788c */ /* 0x000fd2000bf05270 */
[----:B------:R-:W-:Y:S05]  /*1db0*/  BRA.U UP0, `(.L_x_35) ;  /* 0x0000000100047547 */ /* 0x000fea000b800000 */
[----:B------:R-:W-:Y:S05]  /*1dc0*/  BPT.TRAP 0x1 ;  /* 0x000000040000795c */ /* 0x000fea0000300000 */
.L_x_35:
[----:B------:R-:W-:Y:S04]  /*1dd0*/  BSSY.RECONVERGENT B0, `(.L_x_36) ;  /* 0x0000003000007945 */ /* 0x000fe80003800200 */
[----:B------:R-:W-:Y:S05]  /*1de0*/  @!P4 BRA `(.L_x_37) ;  /* 0x000000000004c947 */ /* 0x000fea0003800000 */
[----:B------:R-:W-:Y:S05]  /*1df0*/  BPT.TRAP 0x1 ;  /* 0x000000040000795c */ /* 0x000fea0000300000 */
.L_x_37:
[----:B------:R-:W-:Y:S05]  /*1e00*/  BSYNC.RECONVERGENT B0 ;  /* 0x0000000000007941 */ /* 0x000fea0003800200 */
.L_x_36:
        /* <DEDUP_REMOVED lines=9> */
[----:B------:R-:W-:Y:S02]  /*1ea0*/  USHF.L.U32 UR18, UR25, 0x6, URZ ;  /* 0x0000000619127899 */ /* 0x000fe400080006ff */
[----:B------:R-:W-:Y:S01]  /*1eb0*/  ULOP3.LUT UR17, UR17, 0xfefffff8, URZ, 0xc0, !UPT ;  /* 0xfefffff811117892 */ /* 0x000fe2000f8ec0ff */
[----:B-1----:R-:W-:Y:S01]  /*1ec0*/  SHF.L.U32 R2, R17, 0x1f, RZ ;  /* 0x0000001f11027819 */ /* 0x002fe200000006ff */
[----:B------:R-:W-:Y:S02]  /*1ed0*/  UIADD3 UR16, UPT, UPT, UR16, 0x6300, URZ ;  /* 0x0000630010107890 */ /* 0x000fe4000fffe0ff */
[----:B------:R-:W-:Y:S01]  /*1ee0*/  UIADD3.X UR33, UPT, UPT, URZ, UR15, URZ, UP1, !UPT ;  /* 0x0000000fff217290 */ /* 0x000fe20008ffe4ff */
[----:B------:R4:W1:Y:S01]  /*1ef0*/  SYNCS.PHASECHK.TRANS64.TRYWAIT P0, [UR8+0x28], R2 ;  /* 0x00002802ff0075a7 */ /* 0x0008620008001108 */
[----:B------:R-:W-:-:S02]  /*1f00*/  ULEA UR8, UR27, UR6, 0xd ;  /* 0x000000061b087291 */ /* 0x000fc4000f8e68ff */
[----:B------:R-:W-:Y:S02]  /*1f10*/  UIADD3.X UR31, UPT, UPT, URZ, UR15, URZ, UP0, !UPT ;  /* 0x0000000fff1f7290 */ /* 0x000fe400087fe4ff */
[----:B------:R-:W-:Y:S01]  /*1f20*/  UIADD3 UR8, UPT, UPT, UR8, 0xb300, URZ ;  /* 0x0000b30008087890 */ /* 0x000fe2000fffe0ff */
[----:B------:R-:W-:Y:S01]  /*1f30*/  UMOV UR28, 0x0 ;  /* 0x00000000001c7882 */ /* 0x000fe20000000000 */
[----:B------:R-:W-:Y:S01]  /*1f40*/  UMOV UR29, 0x10000000 ;  /* 0x10000000001d7882 */ /* 0x000fe20000000000 */
[----:B------:R-:W-:Y:S01]  /*1f50*/  UMOV UR19, UR35 ;  /* 0x0000002300137c82 */ /* 0x000fe20008000000 */
[----:B------:R-:W-:Y:S01]  /*1f60*/  UMOV UR20, UR36 ;  /* 0x0000002400147c82 */ /* 0x000fe20008000000 */
[----:B------:R-:W-:Y:S01]  /*1f70*/  UMOV UR12, UR36 ;  /* 0x00000024000c7c82 */ /* 0x000fe20008000000 */
[----:B------:R-:W-:Y:S01]  /*1f80*/  UMOV UR9, UR17 ;  /* 0x0000001100097c82 */ /* 0x000fe20008000000 */
[----:B------:R-:W-:Y:S01]  /*1f90*/  UMOV UR10, UR18 ;  /* 0x00000012000a7c82 */ /* 0x000fe20008000000 */
[----:B------:R4:W-:Y:S01]  /*1fa0*/  UTMALDG.3D.2CTA [UR16], [UR32], desc[UR28] ;  /* 0x00001c10200075b4 */ /* 0x0009e20008211000 */
[----:B------:R-:W-:Y:S01]  /*1fb0*/  UIADD3 UR25, UPT, UPT, UR25, 0x1, URZ ;  /* 0x0000000119197890 */ /* 0x000fe2000fffe0ff */
[----:B------:R-:W-:-:S03]  /*1fc0*/  UMOV UR27, UR23 ;  /* 0x00000017001b7c82 */ /* 0x000fc60008000000 */
[----:B------:R-:W-:Y:S01]  /*1fd0*/  UISETP.NE.AND UP0, UPT, UR25, UR26, UPT ;  /* 0x0000001a1900728c */ /* 0x000fe2000bf05270 */
[----:B------:R4:W-:Y:S08]  /*1fe0*/  UTMALDG.3D.2CTA [UR8], [UR30], desc[UR28] ;  /* 0x00001c081e0075b4 */ /* 0x0009f00008211000 */
[----:B----4-:R-:W-:Y:S05]  /*1ff0*/  BRA.U UP0, `(.L_x_38) ;  /* 0xfffffffd00487547 */ /* 0x010fea000b83ffff */
.L_x_32:
[C---:B-1----:R-:W-:Y:S01]  /*2000*/  LEA R2, R16.reuse, UR6, 0x3 ;  /* 0x0000000610027c11 */ /* 0x042fe2000f8e18ff */
[----:B------:R-:W-:Y:S01]  /*2010*/  NOP ;  /* 0x0000000000007918 */ /* 0x000fe20000000000 */
[----:B--2---:R-:W-:Y:S02]  /*2020*/  SHF.L.U32 R3, R13, 0x1f, RZ ;  /* 0x0000001f0d037819 */ /* 0x004fe400000006ff */
[----:B------:R-:W-:Y:S02]  /*2030*/  LEA R4, R16, UR6, 0x4 ;  /* 0x0000000610047c11 */ /* 0x000fe4000f8e20ff */
[----:B------:R-:W1:Y:S02]  /*2040*/  SYNCS.PHASECHK.TRANS64.TRYWAIT P0, [R2+URZ+0xa0], R3 ;  /* 0x0000a003020075a7 */ /* 0x000e6400080011ff */
[----:B-1----:R-:W-:Y:S05]  /*2050*/  @!P0 BRA `(.L_x_39) ;  /* 0x0000007800988947 */ /* 0x002fea0003800000 */
.L_x_147:
[----:B------:R-:W2:Y:S01]  /*2060*/  LDS.128 R4, [R4+0x130] ;  /* 0x0001300004047984 */ /* 0x000ea20000000c00 */
[----:B------:R-:W-:Y:S01]  /*2070*/  ISETP.GE.AND P0, PT, R40, 0x1, PT ;  /* 0x000000012800780c */ /* 0x000fe20003f06270 */
[----:B-1----:R-:W-:Y:S01]  /*2080*/  VIADD R2, R2, 0xb0 ;  /* 0x000000b002027836 */ /* 0x002fe20000000000 */
[----:B------:R-:W-:Y:S01]  /*2090*/  @!PT LDS RZ, [RZ] ;  /* 0x00000000fffff984 */ /* 0x000fe20000000800 */
[----:B------:R-:W-:Y:S01]  /*20a0*/  @!PT LDS RZ, [RZ] ;  /* 0x00000000fffff984 */ /* 0x000fe20000000800 */
[----:B------:R-:W-:Y:S01]  /*20b0*/  @!PT LDS RZ, [RZ] ;  /* 0x00000000fffff984 */ /* 0x000fe20000000800 */
[----:B------:R-:W-:Y:S01]  /*20c0*/  @!PT LDS RZ, [RZ] ;  /* 0x00000000fffff984 */ /* 0x000fe20000000800 */
[----:B------:R1:W-:Y:S06]  /*20d0*/  MEMBAR.ALL.CTA ;  /* 0x0000000000007992 */ /* 0x0003ec0000008000 */
[----:B-1----:R-:W1:Y:S01]  /*20e0*/  FENCE.VIEW.ASYNC.S ;  /* 0x00000000000073c6 */ /* 0x002e620000000000 */
[----:B------:R-:W-:-:S04]  /*20f0*/  PRMT R2, RZ, 0x654, R2 ;  /* 0x00000654ff027816 */ /* 0x000fc80000000002 */
[----:B-1----:R1:W-:Y:S01]  /*2100*/  SYNCS.ARRIVE.TRANS64.RED.A1T0 RZ, [R2+URZ], RZ ;  /* 0x000000ff02ff79a7 */ /* 0x0023e200081004ff */
[----:B--2---:R-:W-:-:S13]  /*2110*/  LOP3.LUT P2, RZ, R6, 0x1, RZ, 0xc0, !PT ;  /* 0x0000000106ff7812 */ /* 0x004fda000784c0ff */
[----:B------:R-:W-:Y:S01]  /*2120*/  @P2 SHF.R.U32.HI R3, RZ, 0x10, R5 ;  /* 0x00000010ff032819 */ /* 0x000fe20000011605 */
[----:B------:R-:W-:Y:S01]  /*2130*/  VOTEU.ANY UP0, P2 ;  /* 0x0000000000ff7886 */ /* 0x000fe20001000100 */
[----:B------:R-:W-:Y:S02]  /*2140*/  @P2 MOV R10, R4 ;  /* 0x00000004000a2202 */ /* 0x000fe40000000f00 */
[----:B------:R-:W-:Y:S02]  /*2150*/  @P2 R2UR.BROADCAST UR8, R3 ;  /* 0x00000000030822ca */ /* 0x000fe400008e0000 */
[----:B------:R-:W-:-:S11]  /*2160*/  @P2 LOP3.LUT R9, R5, 0xffff, RZ, 0xc0, !PT ;  /* 0x0000ffff05092812 */ /* 0x000fd600078ec0ff */
[----:B------:R-:W-:Y:S01]  /*2170*/  @UP0 UMOV UR36, UR8 ;  /* 0x0000000800240c82 */ /* 0x000fe20008000000 */
[----:B-1----:R-:W-:Y:S05]  /*2180*/  @!P0 BRA `(.L_x_40) ;  /* 0x0000000000b88947 */ /* 0x002fea0003800000 */
[----:B------:R-:W3:Y:S01]  /*2190*/  LDC.64 R4, c[0x0][0xb18] ;  /* 0x0002c600ff047b82 */ /* 0x000ee20000000a00 */
[----:B------:R-:W-:-:S07]  /*21a0*/  ISETP.NE.AND P3, PT, R40, 0x1, PT ;  /* 0x000000012800780c */ /* 0x000fce0003f65270 */
[----:B------:R-:W1:Y:S08]  /*21b0*/  LDC.64 R6, c[0x0][0xb10] ;  /* 0x0002c400ff067b82 */ /* 0x000e700000000a00 */
[----:B------:R-:W2:Y:S08]  /*21c0*/  LDC R14, c[0x0][0xb20] ;  /* 0x0002c800ff0e7b82 */ /* 0x000eb00000000800 */
[----:B------:R-:W4:Y:S01]  /*21d0*/  LDC R15, c[0x0][0xb0c] ;  /* 0x0002c300ff0f7b82 */ /* 0x000f220000000800 */
[----:B---3--:R-:W-:Y:S01]  /*21e0*/  IMAD.HI.U32 R21, R0, R5, RZ ;  /* 0x0000000500157227 */ /* 0x008fe200078e00ff */
[----:B------:R-:W-:-:S03]  /*21f0*/  ISETP.NE.AND P0, PT, R4, 0x1, PT ;  /* 0x000000010400780c */ /* 0x000fc60003f05270 */
[----:B------:R-:W-:-:S03]  /*2200*/  IMAD.HI.U32 R5, R9, R5, RZ ;  /* 0x0000000509057227 */ /* 0x000fc600078e00ff */
[----:B------:R-:W3:Y:S01]  /*2210*/  LDC.64 R2, c[0x0][0xb28] ;  /* 0x0002ca00ff027b82 */ /* 0x000ee20000000a00 */
[----:B-1----:R-:W-:-:S04]  /*2220*/  IMAD.HI.U32 R22, R8, R6, RZ ;  /* 0x0000000608167227 */ /* 0x002fc800078e00ff */
[----:B------:R-:W-:Y:S01]  /*2230*/  IMAD.HI.U32 R23, R10, R6, RZ ;  /* 0x000000060a177227 */ /* 0x000fe200078e00ff */
[----:B------:R-:W-:Y:S02]  /*2240*/  SHF.R.U32.HI R22, RZ, R7, R22 ;  /* 0x00000007ff167219 */ /* 0x000fe40000011616 */
[-C--:B--2---:R-:W-:Y:S02]  /*2250*/  SHF.R.U32.HI R21, RZ, R14.reuse, R21 ;  /* 0x0000000eff157219 */ /* 0x084fe40000011615 */
[----:B------:R-:W-:Y:S02]  /*2260*/  SHF.R.U32.HI R5, RZ, R14, R5 ;  /* 0x0000000eff057219 */ /* 0x000fe40000011605 */
[----:B------:R-:W-:Y:S02]  /*2270*/  SEL R21, R0, R21, !P0 ;  /* 0x0000001500157207 */ /* 0x000fe40004000000 */
[----:B------:R-:W-:Y:S02]  /*2280*/  SHF.R.U32.HI R23, RZ, R7, R23 ;  /* 0x00000007ff177219 */ /* 0x000fe40000011617 */
[----:B----4-:R-:W-:-:S02]  /*2290*/  ISETP.NE.AND P1, PT, R15, 0x1, PT ;  /* 0x000000010f00780c */ /* 0x010fc40003f25270 */
[----:B------:R-:W-:Y:S02]  /*22a0*/  SEL R5, R9, R5, !P0 ;  /* 0x0000000509057207 */ /* 0x000fe40004000000 */
[----:B------:R-:W-:Y:S02]  /*22b0*/  SEL R22, R8, R22, !P1 ;  /* 0x0000001608167207 */ /* 0x000fe40004800000 */
[----:B------:R-:W-:Y:S01]  /*22c0*/  SEL R23, R10, R23, !P1 ;  /* 0x000000170a177207 */ /* 0x000fe20004800000 */
[----:B---3--:R-:W-:-:S04]  /*22d0*/  IMAD.HI.U32 R20, R21, R2, RZ ;  /* 0x0000000215147227 */ /* 0x008fc800078e00ff */
        /* <DEDUP_REMOVED lines=10> */
[----:B------:R-:W-:-:S04]  /*2380*/  @!P0 IMAD.HI.U32 R7, R23, R2, RZ ;  /* 0x0000000217078227 */ /* 0x000fc800078e00ff */
[----:B------:R-:W-:Y:S01]  /*2390*/  IMAD.MOV R2, RZ, RZ, -R6 ;  /* 0x000000ffff027224 */ /* 0x000fe200078e0a06 */
[----:B------:R-:W-:Y:S02]  /*23a0*/  @!P0 SHF.R.U32.HI R3, RZ, R3, R7 ;  /* 0x00000003ff038219 */ /* 0x000fe40000011607 */
[----:B------:R-:W-:Y:S01]  /*23b0*/  IADD3 R7, PT, PT, -R5, RZ, RZ ;  /* 0x000000ff05077210 */ /* 0x000fe20007ffe1ff */
[----:B------:R-:W-:Y:S01]  /*23c0*/  IMAD R2, R40, R2, R5 ;  /* 0x0000000228027224 */ /* 0x000fe200078e0205 */
        /* <DEDUP_REMOVED lines=10> */
.L_x_40:
[----:B------:R-:W1:Y:S02]  /*2470*/  LDCU UR8, c[0x0][0xb30] ;  /* 0x00016600ff0877ac */ /* 0x000e640008000800 */
[----:B-1----:R-:W-:-:S09]  /*2480*/  UISETP.NE.AND UP0, UPT, UR8, 0x1, UPT ;  /* 0x000000010800788c */ /* 0x002fd2000bf05270 */
[----:B------:R-:W-:Y:S05]  /*2490*/  BRA.U UP0, `(.L_x_41) ;  /* 0x0000000100407547 */ /* 0x000fea000b800000 */
[----:B------:R-:W1:Y:S08]  /*24a0*/  LDC.64 R4, c[0x0][0xb10] ;  /* 0x0002c400ff047b82 */ /* 0x000e700000000a00 */
[----:B------:R-:W2:Y:S08]  /*24b0*/  LDC.64 R2, c[0x0][0xb18] ;  /* 0x0002c600ff027b82 */ /* 0x000eb00000000a00 */
[----:B------:R-:W4:Y:S08]  /*24c0*/  LDC R6, c[0x0][0xb20] ;  /* 0x0002c800ff067b82 */ /* 0x000f300000000800 */
[----:B------:R-:W3:Y:S01]  /*24d0*/  LDC R7, c[0x0][0xb0c] ;  /* 0x0002c300ff077b82 */ /* 0x000ee20000000800 */
[----:B-1----:R-:W-:-:S05]  /*24e0*/  IMAD.HI.U32 R4, R10, R4, RZ ;  /* 0x000000040a047227 */ /* 0x002fca00078e00ff */
[----:B------:R-:W-:Y:S01]  /*24f0*/  SHF.R.U32.HI R4, RZ, R5, R4 ;  /* 0x00000005ff047219 */ /* 0x000fe20000011604 */
[----:B--2---:R-:W-:Y:S01]  /*2500*/  IMAD.HI.U32 R3, R9, R3, RZ ;  /* 0x0000000309037227 */ /* 0x004fe200078e00ff */
[----:B------:R-:W-:-:S04]  /*2510*/  ISETP.NE.AND P0, PT, R2, 0x1, PT ;  /* 0x000000010200780c */ /* 0x000fc80003f05270 */
[----:B----4-:R-:W-:-:S04]  /*2520*/  SHF.R.U32.HI R3, RZ, R6, R3 ;  /* 0x00000006ff037219 */ /* 0x010fc80000011603 */
[----:B------:R-:W-:Y:S02]  /*2530*/  SEL R3, R9, R3, !P0 ;  /* 0x0000000309037207 */ /* 0x000fe40004000000 */
[----:B---3--:R-:W-:-:S04]  /*2540*/  ISETP.NE.AND P1, PT, R7, 0x1, PT ;  /* 0x000000010700780c */ /* 0x008fc80003f25270 */
[----:B------:R-:W-:-:S05]  /*2550*/  SEL R4, R10, R4, !P1 ;  /* 0x000000040a047207 */ /* 0x000fca0004800000 */
[----:B------:R-:W-:Y:S02]  /*2560*/  IMAD.IADD R5, R3, 0x1, -R4 ;  /* 0x0000000103057824 */ /* 0x000fe400078e0a04 */
[----:B------:R-:W-:Y:S02]  /*2570*/  IMAD.IADD R3, R4, 0x1, -R3 ;  /* 0x0000000104037824 */ /* 0x000fe400078e0a03 */
[----:B------:R-:W-:Y:S02]  /*2580*/  IMAD R10, R5, R7, R10 ;  /* 0x00000007050a7224 */ /* 0x000fe400078e020a */
[----:B------:R-:W-:-:S07]  /*2590*/  IMAD R9, R3, R2, R9 ;  /* 0x0000000203097224 */ /* 0x000fce00078e0209 */
.L_x_41:
[----:B------:R-:W-:Y:S01]  /*25a0*/  VIADD R16, R16, 0x1 ;  /* 0x0000000110107836 */ /* 0x000fe20000000000 */
[----:B------:R-:W-:Y:S01]  /*25b0*/  PLOP3.LUT P1, PT, PT, PT, PT, 0x80, 0x8 ;  /* 0x000000000008781c */ /* 0x000fe20003f2f070 */
[----:B------:R-:W-:Y:S02]  /*25c0*/  IMAD.IADD R14, R10, 0x1, R95 ;  /* 0x000000010a0e7824 */ /* 0x000fe400078e025f */
[----:B------:R-:W-:Y:S01]  /*25d0*/  IMAD.IADD R15, R9, 0x1, R94 ;  /* 0x00000001090f7824 */ /* 0x000fe200078e025e */
[----:B------:R-:W-:-:S04]  /*25e0*/  ISETP.NE.AND P0, PT, R16, 0x2, PT ;  /* 0x000000021000780c */ /* 0x000fc80003f05270 */
[----:B------:R-:W-:Y:S02]  /*25f0*/  SEL R2, RZ, 0x1, P0 ;  /* 0x00000001ff027807 */ /* 0x000fe40000000000 */
[----:B------:R-:W-:Y:S02]  /*2600*/  SEL R16, R16, RZ, P0 ;  /* 0x000000ff10107207 */ /* 0x000fe40000000000 */
[----:B------:R-:W-:Y:S01]  /*2610*/  LOP3.LUT R13, R13, R2, RZ, 0x3c, !PT ;  /* 0x000000020d0d7212 */ /* 0x000fe200078e3cff */
[----:B------:R-:W-:Y:S06]  /*2620*/  @P2 BRA `(.L_x_42) ;  /* 0xfffffff000582947 */ /* 0x000fec000383ffff */
[----:B------:R-:W-:Y:S01]  /*2630*/  UIADD3 UR6, UPT, UPT, UR6, 0x28, URZ ;  /* 0x0000002806067890 */ /* 0x000fe2000fffe0ff */
[----:B------:R-:W-:-:S03]  /*2640*/  SHF.L.U32 R2, R17, 0x1f, RZ ;  /* 0x0000001f11027819 */ /* 0x000fc600000006ff */
[----:B------:R-:W-:-:S09]  /*2650*/  ULEA UR4, UR23, UR6, 0x3 ;  /* 0x0000000617047291 */ /* 0x000fd2000f8e18ff */
[----:B------:R-:W1:Y:S02]  /*2660*/  SYNCS.PHASECHK.TRANS64.TRYWAIT P0, [UR4], R2 ;  /* 0x00000002ff0075a7 */ /* 0x000e640008001104 */
[----:B-1----:R-:W-:Y:S05]  /*2670*/  @!P0 BRA `(.L_x_43) ;  /* 0x0000007400248947 */ /* 0x002fea0003800000 */
.L_x_149:
[----:B------:R-:W-:-:S04]  /*2680*/  UIADD3 UR5, UPT, UPT, UR23, 0x1, URZ ;  /* 0x0000000117057890 */ /* 0x000fc8000fffe0ff */
[----:B------:R-:W-:-:S04]  /*2690*/  UISETP.NE.AND UP0, UPT, UR5, 0x5, UPT ;  /* 0x000000050500788c */ /* 0x000fc8000bf05270 */
[----:B------:R-:W-:Y:S02]  /*26a0*/  USEL UR7, URZ, 0x1, UP0 ;  /* 0x00000001ff077887 */ /* 0x000fe40008000000 */
[----:B------:R-:W-:-:S04]  /*26b0*/  USEL UR5, UR5, URZ, UP0 ;  /* 0x000000ff05057287 */ /* 0x000fc80008000000 */
[----:B------:R-:W-:Y:S01]  /*26c0*/  ULEA UR4, UR5, UR6, 0x3 ;  /* 0x0000000605047291 */ /* 0x000fe2000f8e18ff */
[----:B-1----:R-:W-:-:S04]  /*26d0*/  LOP3.LUT R2, R17, UR7, RZ, 0x3c, !PT ;  /* 0x0000000711027c12 */ /* 0x002fc8000f8e3cff */
[----:B------:R-:W-:-:S04]  /*26e0*/  SHF.L.U32 R3, R2, 0x1f, RZ ;  /* 0x0000001f02037819 */ /* 0x000fc800000006ff */
[----:B------:R-:W1:Y:S02]  /*26f0*/  SYNCS.PHASECHK.TRANS64.TRYWAIT P0, [UR4], R3 ;  /* 0x00000003ff0075a7 */ /* 0x000e640008001104 */
[----:B-1----:R-:W-:Y:S05]  /*2700*/  @!P0 BRA `(.L_x_44) ;  /* 0x0000007400188947 */ /* 0x002fea0003800000 */
.L_x_151:
[----:B------:R-:W-:-:S04]  /*2710*/  UIADD3 UR5, UPT, UPT, UR5, 0x1, URZ ;  /* 0x0000000105057890 */ /* 0x000fc8000fffe0ff */
[----:B------:R-:W-:-:S04]  /*2720*/  UISETP.NE.AND UP0, UPT, UR5, 0x5, UPT ;  /* 0x000000050500788c */ /* 0x000fc8000bf05270 */
[----:B------:R-:W-:Y:S02]  /*2730*/  USEL UR7, URZ, 0x1, UP0 ;  /* 0x00000001ff077887 */ /* 0x000fe40008000000 */
[----:B------:R-:W-:-:S04]  /*2740*/  USEL UR5, UR5, URZ, UP0 ;  /* 0x000000ff05057287 */ /* 0x000fc80008000000 */
[----:B------:R-:W-:Y:S01]  /*2750*/  ULEA UR4, UR5, UR6, 0x3 ;  /* 0x0000000605047291 */ /* 0x000fe2000f8e18ff */
[----:B------:R-:W-:-:S04]  /*2760*/  LOP3.LUT R2, R2, UR7, RZ, 0x3c, !PT ;  /* 0x0000000702027c12 */ /* 0x000fc8000f8e3cff */
[----:B-1----:R-:W-:-:S04]  /*2770*/  SHF.L.U32 R3, R2, 0x1f, RZ ;  /* 0x0000001f02037819 */ /* 0x002fc800000006ff */
[----:B------:R-:W1:Y:S02]  /*2780*/  SYNCS.PHASECHK.TRANS64.TRYWAIT P0, [UR4], R3 ;  /* 0x00000003ff0075a7 */ /* 0x000e640008001104 */
[----:B-1----:R-:W-:Y:S05]  /*2790*/  @!P0 BRA `(.L_x_45) ;  /* 0x00000074000c8947 */ /* 0x002fea0003800000 */
.L_x_153:
        /* <DEDUP_REMOVED lines=9> */
.L_x_155:
[----:B------:R-:W-:-:S04]  /*2830*/  UIADD3 UR5, UPT, UPT, UR5, 0x1, URZ ;  /* 0x0000000105057890 */ /* 0x000fc8000fffe0ff */
[----:B------:R-:W-:-:S04]  /*2840*/  UISETP.NE.AND UP0, UPT, UR5, 0x5, UPT ;  /* 0x000000050500788c */ /* 0x000fc8000bf05270 */
[----:B------:R-:W-:Y:S02]  /*2850*/  USEL UR4, URZ, 0x1, UP0 ;  /* 0x00000001ff047887 */ /* 0x000fe40008000000 */
[----:B------:R-:W-:-:S04]  /*2860*/  USEL UR5, UR5, URZ, UP0 ;  /* 0x000000ff05057287 */ /* 0x000fc80008000000 */
[----:B------:R-:W-:Y:S01]  /*2870*/  ULEA UR5, UR5, UR6, 0x3 ;  /* 0x0000000605057291 */ /* 0x000fe2000f8e18ff */
[----:B------:R-:W-:-:S04]  /*2880*/  LOP3.LUT R2, R2, UR4, RZ, 0x3c, !PT ;  /* 0x0000000402027c12 */ /* 0x000fc8000f8e3cff */
[----:B------:R-:W-:Y:S01]  /*2890*/  SHF.L.U32 R2, R2, 0x1f, RZ ;  /* 0x0000001f02027819 */ /* 0x000fe200000006ff */
[----:B-1-3--:R-:W-:-:S07]  /*28a0*/  IMAD.U32 R0, RZ, RZ, UR5 ;  /* 0x00000005ff007e24 */ /* 0x00afce000f8e00ff */
.L_x_47:
[----:B-1----:R1:W2:Y:S02]  /*28b0*/  SYNCS.PHASECHK.TRANS64.TRYWAIT P0, [R0+URZ], R2 ;  /* 0x00000002000075a7 */ /* 0x0022a400080011ff */
[----:B--2---:R-:W-:Y:S05]  /*28c0*/  @!P0 NANOSLEEP.SYNCS 0x989680 ;  /* 0x009896800000895d */ /* 0x004fea0003900000 */
[----:B------:R-:W2:Y:S02]  /*28d0*/  @!P0 SYNCS.PHASECHK.TRANS64 P0, [R0+URZ], R2 ;  /* 0x00000002000085a7 */ /* 0x000ea400080010ff */
[----:B--2---:R-:W-:Y:S05]  /*28e0*/  @P0 EXIT ;  /* 0x000000000000094d */ /* 0x004fea0003800000 */
[----:B------:R-:W-:Y:S05]  /*28f0*/  BRA `(.L_x_47) ;  /* 0xfffffffc00ec7947 */ /* 0x000fea000383ffff */
.L_x_22:
[----:B------:R-:W-:-:S04]  /*2900*/  UISETP.NE.AND UP1, UPT, UR37, URZ, UPT ;  /* 0x000000ff2500728c */ /* 0x000fc8000bf25270 */
[----:B------:R-:W-:-:S09]  /*2910*/  UISETP.NE.OR UP1, UPT, UR10, 0x1, UP1 ;  /* 0x000000010a00788c */ /* 0x000fd20008f25670 */
[----:B------:R-:W-:Y:S05]  /*2920*/  BRA.U UP1, `(.L_x_48) ;  /* 0x00000005014c7547 */ /* 0x000fea000b800000 */
[----:B------:R-:W-:Y:S01]  /*2930*/  HFMA2 R11, -RZ, RZ, 0, 0 ;  /* 0x00000000ff0b7431 */ /* 0x000fe200000001ff */
[----:B------:R-:W-:Y:S01]  /*2940*/  ISETP.GE.U32.AND P2, PT, R10, 0x2, PT ;  /* 0x000000020a00780c */ /* 0x000fe20003f46070 */
[----:B------:R-:W-:Y:S01]  /*2950*/  IMAD.MOV.U32 R12, RZ, RZ, 0x1 ;  /* 0x00000001ff0c7424 */ /* 0x000fe200078e00ff */
[----:B------:R-:W-:Y:S01]  /*2960*/  CS2R R8, SRZ ;  /* 0x0000000000087805 */ /* 0x000fe2000001ff00 */
[----:B------:R-:W-:Y:S01]  /*2970*/  IMAD.MOV.U32 R3, RZ, RZ, RZ ;  /* 0x000000ffff037224 */ /* 0x000fe200078e00ff */
[----:B------:R-:W-:Y:S01]  /*2980*/  UMOV UR4, 0x400 ;  /* 0x0000040000047882 */ /* 0x000fe20000000000 */
[----:B------:R-:W-:Y:S01]  /*2990*/  UMOV UR6, URZ ;  /* 0x000000ff00067c82 */ /* 0x000fe20008000000 */
[----:B------:R-:W-:-:S12]  /*29a0*/  ULEA UR37, UR37, UR4, 0x18 ;  /* 0x0000000425257291 */ /* 0x000fd8000f8ec0ff */
.L_x_52:
[----:B------:R-:W-:Y:S02]  /*29b0*/  LEA R0, R3, UR37, 0x3 ;  /* 0x0000002503007c11 */ /* 0x000fe4000f8e18ff */
[----:B------:R-:W-:-:S03]  /*29c0*/  SHF.L.U32 R4, R8, 0x1f, RZ ;  /* 0x0000001f08047819 */ /* 0x000fc600000006ff */
[----:B------:R-:W-:Y:S01]  /*29d0*/  VIADD R5, R0, 0x110 ;  /* 0x0000011000057836 */ /* 0x000fe20000000000 */
[----:B------:R-:W1:Y:S02]  /*29e0*/  SYNCS.PHASECHK.TRANS64.TRYWAIT P0, [R0+URZ+0x100], R4 ;  /* 0x00010004000075a7 */ /* 0x000e6400080011ff */
[----:B-1----:R-:W-:Y:S05]  /*29f0*/  @!P0 BRA `(.L_x_49) ;  /* 0x0000007000a48947 */ /* 0x002fea0003800000 */
.L_x_156:
[----:B------:R-:W-:Y:S01]  /*2a00*/  ULEA UR5, UR6, UR37, 0x3 ;  /* 0x0000002506057291 */ /* 0x000fe2000f8e18ff */
[----:B-1----:R-:W-:Y:S01]  /*2a10*/  PRMT R0, RZ, 0x654, R5 ;  /* 0x00000654ff007816 */ /* 0x002fe20000000005 */
[----:B------:R-:W-:Y:S01]  /*2a20*/  @!P2 IMAD.MOV.U32 R4, RZ, RZ, 0x10 ;  /* 0x00000010ff04a424 */ /* 0x000fe200078e00ff */
[----:B------:R-:W-:Y:S01]  /*2a30*/  SHF.L.U32 R5, R12, 0x1f, RZ ;  /* 0x0000001f0c057819 */ /* 0x000fe200000006ff */
[----:B------:R-:W-:Y:S01]  /*2a40*/  UIADD3 UR4, UPT, UPT, UR5, 0xa0, URZ ;  /* 0x000000a005047890 */ /* 0x000fe2000fffe0ff */
[----:B------:R1:W-:Y:S05]  /*2a50*/  SYNCS.ARRIVE.TRANS64.RED.A1T0 RZ, [R0+URZ], RZ ;  /* 0x000000ff00ff79a7 */ /* 0x0003ea00081004ff */
[----:B------:R-:W-:Y:S01]  /*2a60*/  IMAD.U32 R6, RZ, RZ, UR4 ;  /* 0x00000004ff067e24 */ /* 0x000fe2000f8e00ff */
[----:B------:R-:W2:Y:S04]  /*2a70*/  SYNCS.PHASECHK.TRANS64.TRYWAIT P0, [UR5+0xb0], R5 ;  /* 0x0000b005ff0075a7 */ /* 0x000ea80008001105 */
[----:B------:R-:W-:Y:S01]  /*2a80*/  PRMT R6, R10, 0x654, R6 ;  /* 0x000006540a067816 */ /* 0x000fe20000000006 */
[----:B-12---:R-:W-:Y:S06]  /*2a90*/  @!P0 BRA `(.L_x_50) ;  /* 0x0000007000908947 */ /* 0x006fec0003800000 */
.L_x_158:
[----:B------:R-:W-:Y:S01]  /*2aa0*/  ULEA UR4, UR6, UR37, 0x4 ;  /* 0x0000002506047291 */ /* 0x000fe2000f8e20ff */
[----:B------:R-:W-:Y:S01]  /*2ab0*/  SEL R2, R6, R2, !P2 ;  /* 0x0000000206027207 */ /* 0x000fe20005000000 */
[----:B------:R-:W-:Y:S01]  /*2ac0*/  UIADD3 UR5, UPT, UPT, UR5, 0xa0, URZ ;  /* 0x000000a005057890 */ /* 0x000fe2000fffe0ff */
[----:B-1----:R-:W-:Y:S01]  /*2ad0*/  LEA R0, R11, UR37, 0x3 ;  /* 0x000000250b007c11 */ /* 0x002fe2000f8e18ff */
[----:B------:R-:W-:Y:S01]  /*2ae0*/  UIADD3 UR4, UPT, UPT, UR4, 0x130, URZ ;  /* 0x0000013004047890 */ /* 0x000fe2000fffe0ff */
[----:B------:R1:W-:Y:S01]  /*2af0*/  @!P2 SYNCS.ARRIVE.TRANS64.RED RZ, [R2+URZ], R4 ;  /* 0x0000000402ffa9a7 */ /* 0x0003e200080004ff */
[----:B------:R-:W-:Y:S01]  /*2b00*/  UIADD3 UR6, UPT, UPT, UR6, 0x1, URZ ;  /* 0x0000000106067890 */ /* 0x000fe2000fffe0ff */
[----:B------:R-:W-:-:S03]  /*2b10*/  VIADD R3, R3, 0x1 ;  /* 0x0000000103037836 */ /* 0x000fc60000000000 */
[----:B------:R-:W-:Y:S02]  /*2b20*/  UISETP.NE.AND UP0, UPT, UR6, 0x2, UPT ;  /* 0x000000020600788c */ /* 0x000fe4000bf05270 */
[----:B------:R-:W-:Y:S01]  /*2b30*/  ISETP.NE.AND P0, PT, R3, 0x2, PT ;  /* 0x000000020300780c */ /* 0x000fe20003f05270 */
[----:B------:R-:W-:Y:S06]  /*2b40*/  UGETNEXTWORKID.BROADCAST [UR4], [UR5] ;  /* 0x00000000040073ca */ /* 0x000fec0008000100 */
[----:B------:R-:W-:Y:S02]  /*2b50*/  USEL UR4, URZ, 0x1, UP0 ;  /* 0x00000001ff047887 */ /* 0x000fe40008000000 */
[----:B------:R-:W-:-:S04]  /*2b60*/  USEL UR6, UR6, URZ, UP0 ;  /* 0x000000ff06067287 */ /* 0x000fc80008000000 */
[----:B------:R-:W-:Y:S02]  /*2b70*/  LOP3.LUT R12, R12, UR4, RZ, 0x3c, !PT ;  /* 0x000000040c0c7c12 */ /* 0x000fe4000f8e3cff */
[----:B-1----:R-:W-:-:S04]  /*2b80*/  SHF.L.U32 R4, R9, 0x1f, RZ ;  /* 0x0000001f09047819 */ /* 0x002fc800000006ff */
[----:B------:R-:W1:Y:S02]  /*2b90*/  SYNCS.PHASECHK.TRANS64.TRYWAIT P1, [R0+URZ+0xa0], R4 ;  /* 0x0000a004000075a7 */ /* 0x000e6400080211ff */
[----:B-1----:R-:W-:Y:S05]  /*2ba0*/  @!P1 BRA `(.L_x_51) ;  /* 0x0000007000649947 */ /* 0x002fea0003800000 */
.L_x_159:
[----:B-1----:R-:W-:Y:S01]  /*2bb0*/  LEA R4, R11, UR37, 0x4 ;  /* 0x000000250b047c11 */ /* 0x002fe2000f8e20ff */
[----:B------:R-:W-:Y:S01]  /*2bc0*/  VIADD R0, R0, 0xb0 ;  /* 0x000000b000007836 */ /* 0x000fe20000000000 */
[----:B------:R-:W-:Y:S01]  /*2bd0*/  SEL R3, R3, RZ, P0 ;  /* 0x000000ff03037207 */ /* 0x000fe20000000000 */
[----:B------:R-:W-:-:S03]  /*2be0*/  VIADD R11, R11, 0x1 ;  /* 0x000000010b0b7836 */ /* 0x000fc60000000000 */
[----:B------:R-:W1:Y:S01]  /*2bf0*/  LDS.128 R4, [R4+0x130] ;  /* 0x0001300004047984 */ /* 0x000e620000000c00 */
[----:B------:R-:W-:Y:S02]  /*2c00*/  PRMT R0, RZ, 0x654, R0 ;  /* 0x00000654ff007816 */ /* 0x000fe40000000000 */
[C---:B------:R-:W-:Y:S01]  /*2c10*/  ISETP.NE.AND P1, PT, R11.reuse, 0x2, PT ;  /* 0x000000020b00780c */ /* 0x040fe20003f25270 */
[----:B------:R-:W-:Y:S01]  /*2c20*/  @!PT LDS RZ, [RZ] ;  /* 0x00000000fffff984 */ /* 0x000fe20000000800 */
[----:B------:R-:W-:Y:S01]  /*2c30*/  @!PT LDS RZ, [RZ] ;  /* 0x00000000fffff984 */ /* 0x000fe20000000800 */
[----:B------:R-:W-:Y:S01]  /*2c40*/  @!PT LDS RZ, [RZ] ;  /* 0x00000000fffff984 */ /* 0x000fe20000000800 */
[----:B------:R-:W-:Y:S01]  /*2c50*/  @!PT LDS RZ, [RZ] ;  /* 0x00000000fffff984 */ /* 0x000fe20000000800 */
[----:B------:R2:W-:Y:S06]  /*2c60*/  MEMBAR.ALL.CTA ;  /* 0x0000000000007992 */ /* 0x0005ec0000008000 */
[----:B--2---:R-:W2:Y:S01]  /*2c70*/  FENCE.VIEW.ASYNC.S ;  /* 0x00000000000073c6 */ /* 0x004ea20000000000 */
[----:B------:R-:W-:Y:S01]  /*2c80*/  SEL R11, R11, RZ, P1 ;  /* 0x000000ff0b0b7207 */ /* 0x000fe20000800000 */
[----:B--2---:R2:W-:Y:S01]  /*2c90*/  SYNCS.ARRIVE.TRANS64.RED.A1T0 RZ, [R0+URZ], RZ ;  /* 0x000000ff00ff79a7 */ /* 0x0045e200081004ff */
[----:B-1----:R-:W-:-:S02]  /*2ca0*/  LOP3.LUT P3, RZ, R6, 0x1, RZ, 0xc0, !PT ;  /* 0x0000000106ff7812 */ /* 0x002fc4000786c0ff */
[----:B------:R-:W-:-:S04]  /*2cb0*/  SEL R4, RZ, 0x1, P1 ;  /* 0x00000001ff047807 */ /* 0x000fc80000800000 */
[----:B------:R-:W-:Y:S02]  /*2cc0*/  LOP3.LUT R9, R9, R4, RZ, 0x3c, !PT ;  /* 0x0000000409097212 */ /* 0x000fe400078e3cff */
[----:B--2---:R-:W-:-:S04]  /*2cd0*/  SEL R0, RZ, 0x1, P0 ;  /* 0x00000001ff007807 */ /* 0x004fc80000000000 */
[----:B------:R-:W-:Y:S01]  /*2ce0*/  LOP3.LUT R8, R8, R0, RZ, 0x3c, !PT ;  /* 0x0000000008087212 */ /* 0x000fe200078e3cff */
[----:B------:R-:W-:Y:S06]  /*2cf0*/  @P3 BRA `(.L_x_52) ;  /* 0xfffffffc002c3947 */ /* 0x000fec000383ffff */
[----:B------:R-:W-:Y:S01]  /*2d00*/  ULEA UR5, UR6, UR37, 0x3 ;  /* 0x0000002506057291 */ /* 0x000fe2000f8e18ff */
[----:B------:R-:W-:-:S08]  /*2d10*/  SHF.L.U32 R2, R12, 0x1f, RZ ;  /* 0x0000001f0c027819 */ /* 0x000fd000000006ff */
[----:B------:R-:W1:Y:S02]  /*2d20*/  SYNCS.PHASECHK.TRANS64 P0, [UR5+0xb0], R2 ;  /* 0x0000b002ff0075a7 */ /* 0x000e640008001005 */
[----:B-1----:R-:W-:Y:S05]  /*2d30*/  @P0 BRA `(.L_x_53) ;  /* 0x0000000000080947 */ /* 0x002fea0003800000 */
[----:B------:R-:W1:Y:S02]  /*2d40*/  SYNCS.PHASECHK.TRANS64.TRYWAIT P0, [UR5+0xb0], R2 ;  /* 0x0000b002ff0075a7 */ /* 0x000e640008001105 */
[----:B-1----:R-:W-:Y:S05]  /*2d50*/  @!P0 BRA `(.L_x_54) ;  /* 0x00000070000c8947 */ /* 0x002fea0003800000 */
.L_x_53:
[----:B------:R-:W-:-:S04]  /*2d60*/  UIADD3 UR4, UPT, UPT, UR6, 0x1, URZ ;  /* 0x0000000106047890 */ /* 0x000fc8000fffe0ff */
[----:B------:R-:W-:-:S04]  /*2d70*/  UISETP.NE.AND UP0, UPT, UR4, 0x2, UPT ;  /* 0x000000020400788c */ /* 0x000fc8000bf05270 */
[----:B------:R-:W-:Y:S02]  /*2d80*/  USEL UR7, URZ, 0x1, UP0 ;  /* 0x00000001ff077887 */ /* 0x000fe40008000000 */
[----:B------:R-:W-:-:S04]  /*2d90*/  USEL UR4, UR4, URZ, UP0 ;  /* 0x000000ff04047287 */ /* 0x000fc80008000000 */
[----:B------:R-:W-:Y:S01]  /*2da0*/  ULEA UR4, UR4, UR37, 0x3 ;  /* 0x0000002504047291 */ /* 0x000fe2000f8e18ff */
[----:B-1----:R-:W-:-:S04]  /*2db0*/  LOP3.LUT R2, R12, UR7, RZ, 0x3c, !PT ;  /* 0x000000070c027c12 */ /* 0x002fc8000f8e3cff */
[----:B------:R-:W-:-:S04]  /*2dc0*/  SHF.L.U32 R0, R2, 0x1f, RZ ;  /* 0x0000001f02007819 */ /* 0x000fc800000006ff */
[----:B------:R-:W1:Y:S02]  /*2dd0*/  SYNCS.PHASECHK.TRANS64 P0, [UR4+0xb0], R0 ;  /* 0x0000b000ff0075a7 */ /* 0x000e640008001004 */
[----:B-1----:R-:W-:Y:S05]  /*2de0*/  @P0 EXIT ;  /* 0x000000000000094d */ /* 0x002fea0003800000 */
[----:B------:R-:W-:Y:S02]  /*2df0*/  SHF.L.U32 R2, R2, 0x1f, RZ ;  /* 0x0000001f02027819 */ /* 0x000fe400000006ff */
[----:B------:R-:W-:-:S07]  /*2e00*/  MOV R0, UR4 ;  /* 0x0000000400007c02 */ /* 0x000fce0008000f00 */
.L_x_55:
[----:B-1----:R1:W2:Y:S02]  /*2e10*/  SYNCS.PHASECHK.TRANS64.TRYWAIT P0, [R0+URZ+0xb0], R2 ;  /* 0x0000b002000075a7 */ /* 0x0022a400080011ff */
[----:B--2---:R-:W-:Y:S05]  /*2e20*/  @!P0 NANOSLEEP.SYNCS 0x989680 ;  /* 0x009896800000895d */ /* 0x004fea0003900000 */
[----:B------:R-:W2:Y:S02]  /*2e30*/  @!P0 SYNCS.PHASECHK.TRANS64 P0, [R0+URZ+0xb0], R2 ;  /* 0x0000b002000085a7 */ /* 0x000ea400080010ff */
[----:B--2---:R-:W-:Y:S05]  /*2e40*/  @P0 EXIT ;  /* 0x000000000000094d */ /* 0x004fea0003800000 */
[----:B------:R-:W-:Y:S05]  /*2e50*/  BRA `(.L_x_55) ;  /* 0xfffffffc00ec7947 */ /* 0x000fea000383ffff */
.L_x_48:
[----:B------:R-:W-:Y:S05]  /*2e60*/  BRA.U UP4, `(.L_x_56) ;  /* 0x0000001104a07547 */ /* 0x000fea000b800000 */
[----:B------:R-:W-:Y:S01]  /*2e70*/  UMOV UR6, 0x40 ;  /* 0x0000004000067882 */ /* 0x000fe20000000000 */
[----:B------:R-:W-:Y:S01]  /*2e80*/  NOP ;  /* 0x0000000000007918 */ /* 0x000fe20000000000 */
[----:B------:R-:W-:Y:S01]  /*2e90*/  ULEA UR6, UR37, UR6, 0x18 ;  /* 0x0000000625067291 */ /* 0x000fe2000f8ec0ff */
[----:B------:R-:W-:Y:S02]  /*2ea0*/  UMOV UR7, 0x400 ;  /* 0x0000040000077882 */ /* 0x000fe40000000000 */
[----:B------:R-:W-:-:S06]  /*2eb0*/  ULEA UR37, UR37, UR7, 0x18 ;  /* 0x0000000725257291 */ /* 0x000fcc000f8ec0ff */
[----:B------:R-:W1:Y:S02]  /*2ec0*/  LDS.U8 R2, [UR6+0x1c] ;  /* 0x00001c06ff027984 */ /* 0x000e640008000000 */
[----:B-1----:R-:W-:-:S13]  /*2ed0*/  ISETP.NE.AND P0, PT, R2, RZ, PT ;  /* 0x000000ff0200720c */ /* 0x002fda0003f05270 */
[----:B------:R-:W-:Y:S05]  /*2ee0*/  @P0 BRA `(.L_x_57) ;  /* 0x0000000400080947 */ /* 0x000fea0003800000 */
[----:B------:R-:W-:Y:S02]  /*2ef0*/  UISETP.NE.U32.AND UP0, UPT, UR5, 0x1, UPT ;  /* 0x000000010500788c */ /* 0x000fe4000bf05070 */
[----:B------:R-:W-:-:S07]  /*2f00*/  UIADD3 UR8, UPT, UPT, UR6, 0x8, URZ ;  /* 0x0000000806087890 */ /* 0x000fce000fffe0ff */
[----:B------:R-:W-:Y:S05]  /*2f10*/  BRA.U !UP0, `(.L_x_58) ;  /* 0x00000001089c7547 */ /* 0x000fea000b800000 */
[----:B------:R-:W-:Y:S01]  /*2f20*/  ELECT P0, URZ, PT ;  /* 0x0000000000ff782f */ /* 0x000fe20003800000 */
[----:B------:R-:W-:-:S12]  /*2f30*/  BSSY B0, `(.L_x_58) ;  /* 0x0000025000007945 */ /* 0x000fd80003800000 */
[----:B------:R-:W-:Y:S05]  /*2f40*/  @!P0 BRA `(.L_x_59) ;  /* 0x00000000008c8947 */ /* 0x000fea0003800000 */
[----:B------:R-:W-:-:S05]  /*2f50*/  UMOV UR7, 0x10 ;  /* 0x0000001000077882 */ /* 0x000fca0000000000 */
[----:B------:R-:W-:Y:S04]  /*2f60*/  DEPBAR.LE SB1, 0x36 ;  /* 0x00009d800000791a */ /* 0x000fe80000000000 */
[----:B------:R-:W1:Y:S02]  /*2f70*/  UTCATOMSWS.2CTA.FIND_AND_SET.ALIGN UP1, UR7, UR7 ;  /* 0x00000007000775e3 */ /* 0x000e640008220800 */
[----:B-1----:R-:W-:Y:S01]  /*2f80*/  MOV R10, UR7 ;  /* 0x00000007000a7c02 */ /* 0x002fe20008000f00 */
[----:B------:R-:W-:Y:S06]  /*2f90*/  BRA.U UP1, `(.L_x_60) ;  /* 0x0000000101187547 */ /* 0x000fec000b800000 */
.L_x_61:
[----:B------:R-:W-:Y:S05]  /*2fa0*/  NANOSLEEP 0x64 ;  /* 0x000000640000795d */ /* 0x000fea0003800000 */
[----:B------:R-:W-:-:S05]  /*2fb0*/  UMOV UR7, 0x10 ;  /* 0x0000001000077882 */ /* 0x000fca0000000000 */
[----:B------:R-:W-:Y:S04]  /*2fc0*/  DEPBAR.LE SB1, 0x36 ;  /* 0x00009d800000791a */ /* 0x000fe80000000000 */
[----:B------:R-:W1:Y:S02]  /*2fd0*/  UTCATOMSWS.2CTA.FIND_AND_SET.ALIGN UP1, UR7, UR7 ;  /* 0x00000007000775e3 */ /* 0x000e640008220800 */
[----:B-1----:R-:W-:Y:S01]  /*2fe0*/  MOV R10, UR7 ;  /* 0x00000007000a7c02 */ /* 0x002fe20008000f00 */
[----:B------:R-:W-:Y:S05]  /*2ff0*/  BRA.U !UP1, `(.L_x_61) ;  /* 0xfffffffd09e87547 */ /* 0x000fea000b83ffff */
.L_x_60:
[----:B------:R-:W1:Y:S01]  /*3000*/  LDS R5, [UR6+0x10] ;  /* 0x00001006ff057984 */ /* 0x000e620008000800 */
[----:B------:R-:W-:Y:S01]  /*3010*/  IMAD.U32 R3, RZ, RZ, UR37 ;  /* 0x00000025ff037e24 */ /* 0x000fe2000f8e00ff */
[----:B------:R-:W-:-:S03]  /*3020*/  MOV R2, UR4 ;  /* 0x0000000400027c02 */ /* 0x000fc60008000f00 */
[----:B------:R-:W-:Y:S01]  /*3030*/  VIADD R3, R3, 0x150 ;  /* 0x0000015003037836 */ /* 0x000fe20000000000 */
[----:B-1----:R-:W-:-:S04]  /*3040*/  SHF.L.U32 R5, R5, 0x1f, RZ ;  /* 0x0000001f05057819 */ /* 0x002fc800000006ff */
[----:B------:R-:W1:Y:S02]  /*3050*/  SYNCS.PHASECHK.TRANS64.TRYWAIT P0, [UR6+0x8], R5 ;  /* 0x00000805ff0075a7 */ /* 0x000e640008001106 */
[----:B-1----:R-:W-:Y:S05]  /*3060*/  @P0 BRA `(.L_x_62) ;  /* 0x0000000000080947 */ /* 0x002fea0003800000 */
[----:B------:R-:W1:Y:S02]  /*3070*/  SYNCS.PHASECHK.TRANS64.TRYWAIT P0, [UR6+0x8], R5 ;  /* 0x00000805ff0075a7 */ /* 0x000e640008001106 */
[----:B-1----:R-:W-:Y:S05]  /*3080*/  @!P0 BRA `(.L_x_63) ;  /* 0x0000006c00588947 */ /* 0x002fea0003800000 */
.L_x_62:
[----:B-1----:R-:W-:Y:S01]  /*3090*/  HFMA2 R4, -RZ, RZ, 0, 5.9604644775390625e-08 ;  /* 0x00000001ff047431 */ /* 0x002fe200000001ff */
[----:B------:R-:W-:Y:S01]  /*30a0*/  UPRMT UR7, UR4, 0x654, UR8 ;  /* 0x0000065404077896 */ /* 0x000fe20008000008 */
[----:B------:R-:W-:Y:S01]  /*30b0*/  IMAD.MOV.U32 R7, RZ, RZ, 0xffff ;  /* 0x0000ffffff077424 */ /* 0x000fe200078e00ff */
[----:B------:R-:W-:Y:S01]  /*30c0*/  PRMT R2, R2, 0x654, R3 ;  /* 0x0000065402027816 */ /* 0x000fe20000000003 */
[----:B------:R-:W-:Y:S02]  /*30d0*/  IMAD.MOV.U32 R5, RZ, RZ, 0x4 ;  /* 0x00000004ff057424 */ /* 0x000fe400078e00ff */
[----:B------:R-:W-:Y:S01]  /*30e0*/  IMAD.SHL.U32 R9, R10, 0x20, RZ ;  /* 0x000000200a097824 */ /* 0x000fe200078e00ff */
[----:B------:R-:W-:Y:S02]  /*30f0*/  MOV R3, UR7 ;  /* 0x0000000700037c02 */ /* 0x000fe40008000f00 */
[-C--:B------:R-:W-:Y:S01]  /*3100*/  SHF.L.U32 R7, R7, R10.reuse, RZ ;  /* 0x0000000a07077219 */ /* 0x080fe200000006ff */
[----:B------:R1:W-:Y:S01]  /*3110*/  SYNCS.ARRIVE.TRANS64.RED RZ, [UR7], R5 ;  /* 0x00000005ffff79a7 */ /* 0x0003e20008000407 */
[----:B------:R-:W-:Y:S01]  /*3120*/  SHF.L.U32 R6, R4, R10, RZ ;  /* 0x0000000a04067219 */ /* 0x000fe200000006ff */
[----:B------:R1:W-:Y:S04]  /*3130*/  STS [UR37+0x150], R9 ;  /* 0x00015009ff007988 */ /* 0x0003e80008000825 */
[----:B------:R1:W-:Y:S04]  /*3140*/  STAS [R2.64], R10 ;  /* 0x0000000a02007dbd */ /* 0x0003e8000c0008ff */
[----:B------:R1:W-:Y:S04]  /*3150*/  ATOMS.OR RZ, [UR6+0x14], R7 ;  /* 0x00001407ffff798c */ /* 0x0003e8000b000006 */
[----:B------:R1:W-:Y:S04]  /*3160*/  ATOMS.OR RZ, [UR6+0x18], R6 ;  /* 0x00001806ffff798c */ /* 0x0003e8000b000006 */
[----:B------:R1:W-:Y:S02]  /*3170*/  ATOMS.XOR RZ, [UR6+0x10], R4 ;  /* 0x00001004ffff798c */ /* 0x0003e4000b800006 */
.L_x_59:
[----:B------:R-:W-:Y:S05]  /*3180*/  BSYNC B0 ;  /* 0x0000000000007941 */ /* 0x000fea0003800000 */
.L_x_58:
[----:B------:R-:W-:Y:S05]  /*3190*/  BRA.U UP0, `(.L_x_64) ;  /* 0x00000001006c7547 */ /* 0x000fea000b800000 */
[----:B------:R-:W-:-:S03]  /*31a0*/  UMOV UR7, 0xffffffff ;  /* 0xffffffff00077882 */ /* 0x000fc60000000000 */
[----:B------:R-:W-:Y:S05]  /*31b0*/  BRA.DIV UR7, `(.L_x_65) ;  /* 0x0000006e07247947 */ /* 0x000fea000b800000 */
[----:B------:R-:W-:-:S13]  /*31c0*/  ELECT P6, URZ, PT ;  /* 0x0000000000ff782f */ /* 0x000fda00038c0000 */
.L_x_163:
[----:B------:R-:W-:Y:S05]  /*31d0*/  @!P6 BRA `(.L_x_64) ;  /* 0x00000000005ce947 */ /* 0x000fea0003800000 */
[----:B-1----:R-:W1:Y:S02]  /*31e0*/  LDS R3, [UR6+0x10] ;  /* 0x00001006ff037984 */ /* 0x002e640008000800 */
[----:B-1----:R-:W-:-:S04]  /*31f0*/  SHF.L.U32 R3, R3, 0x1f, RZ ;  /* 0x0000001f03037819 */ /* 0x002fc800000006ff */
[----:B------:R-:W1:Y:S02]  /*3200*/  SYNCS.PHASECHK.TRANS64.TRYWAIT P0, [UR6+0x8], R3 ;  /* 0x00000803ff0075a7 */ /* 0x000e640008001106 */
[----:B-1----:R-:W-:Y:S05]  /*3210*/  @P0 BRA `(.L_x_66) ;  /* 0x0000000000080947 */ /* 0x002fea0003800000 */
[----:B------:R-:W1:Y:S02]  /*3220*/  SYNCS.PHASECHK.TRANS64.TRYWAIT P0, [UR6+0x8], R3 ;  /* 0x00000803ff0075a7 */ /* 0x000e640008001106 */
[----:B-1----:R-:W-:Y:S05]  /*3230*/  @!P0 BRA `(.L_x_67) ;  /* 0x0000006c00248947 */ /* 0x002fea0003800000 */
.L_x_66:
[----:B------:R-:W2:Y:S01]  /*3240*/  LDS R5, [UR37+0x150] ;  /* 0x00015025ff057984 */ /* 0x000ea20008000800 */
[----:B-1----:R-:W-:Y:S02]  /*3250*/  HFMA2 R2, -RZ, RZ, 0, 5.9604644775390625e-08 ;  /* 0x00000001ff027431 */ /* 0x002fe400000001ff */
[----:B------:R-:W-:Y:S01]  /*3260*/  IMAD.MOV.U32 R3, RZ, RZ, 0xffff ;  /* 0x0000ffffff037424 */ /* 0x000fe200078e00ff */
[----:B------:R-:W-:Y:S01]  /*3270*/  UPRMT UR7, UR4, 0x654, UR8 ;  /* 0x0000065404077896 */ /* 0x000fe20008000008 */
[----:B--2---:R-:W-:-:S03]  /*3280*/  IMAD.SHL.U32 R4, R5, 0x20, RZ ;  /* 0x0000002005047824 */ /* 0x004fc600078e00ff */
[-C--:B------:R-:W-:Y:S02]  /*3290*/  SHF.L.U32 R3, R3, R5.reuse, RZ ;  /* 0x0000000503037219 */ /* 0x080fe400000006ff */
[----:B------:R-:W-:Y:S01]  /*32a0*/  SHF.L.U32 R5, R2, R5, RZ ;  /* 0x0000000502057219 */ /* 0x000fe200000006ff */
[----:B------:R2:W-:Y:S04]  /*32b0*/  STS [UR37+0x150], R4 ;  /* 0x00015004ff007988 */ /* 0x0005e80008000825 */
[----:B------:R2:W-:Y:S04]  /*32c0*/  ATOMS.OR RZ, [UR6+0x14], R3 ;  /* 0x00001403ffff798c */ /* 0x0005e8000b000006 */
[----:B------:R2:W-:Y:S01]  /*32d0*/  ATOMS.OR RZ, [UR6+0x18], R5 ;  /* 0x00001805ffff798c */ /* 0x0005e2000b000006 */
[----:B------:R-:W-:Y:S03]  /*32e0*/  SYNCS.ARRIVE.TRANS64.RED.A1T0 RZ, [UR7], RZ ;  /* 0x000000ffffff79a7 */ /* 0x000fe60008100407 */
[----:B------:R2:W-:Y:S01]  /*32f0*/  ATOMS.XOR RZ, [UR6+0x10], R2 ;  /* 0x00001002ffff798c */ /* 0x0005e2000b800006 */
[----:B------:R-:W-:Y:S05]  /*3300*/  BRA `(.L_x_64) ;  /* 0x0000000000107947 */ /* 0x000fea0003800000 */
.L_x_57:
[----:B------:R-:W-:-:S05]  /*3310*/  MOV R2, 0xffffffff ;  /* 0xffffffff00027802 */ /* 0x000fca0000000f00 */
[----:B------:R1:W-:Y:S02]  /*3320*/  STS [UR37+0x150], R2 ;  /* 0x00015002ff007988 */ /* 0x0003e40008000825 */
[----:B-1----:R-:W-:Y:S02]  /*3330*/  MOV R2, 0x3350 ;  /* 0x0000335000027802 */ /* 0x002fe40000000f00 */
[----:B-----5:R-:W-:Y:S05]  /*3340*/  CALL.REL.NOINC `($__internal_1_$__cuda_sm10x_tcgen05_guardrail_trap_phase_invalid_during_alloc) ;  /* 0x0000007000f47944 */ /* 0x020fea0003c00000 */
.L_x_64:
[----:B------:R-:W-:Y:S05]  /*3350*/  WARPSYNC.ALL ;  /* 0x0000000000007948 */ /* 0x000fea0003800000 */
[----:B------:R-:W3:Y:S01]  /*3360*/  S2UR UR8, SR_CgaCtaId ;  /* 0x00000000000879c3 */ /* 0x000ee20000008800 */
[----:B------:R-:W-:Y:S01]  /*3370*/  UMOV UR6, 0x400 ;  /* 0x0000040000067882 */ /* 0x000fe20000000000 */
[----:B------:R-:W-:-:S06]  /*3380*/  NOP ;  /* 0x0000000000007918 */ /* 0x000fcc0000000000 */
[----:B------:R-:W-:Y:S06]  /*3390*/  BAR.ARV 0x6, 0xa0 ;  /* 0x0182800000007b1d */ /* 0x000fec0000002000 */
[----:B------:R-:W-:Y:S01]  /*33a0*/  LOP3.LUT R0, R0, 0xffff, RZ, 0xc0, !PT ;  /* 0x0000ffff00007812 */ /* 0x000fe200078ec0ff */
[----:B-1----:R-:W-:Y:S01]  /*33b0*/  IMAD.MOV.U32 R9, RZ, RZ, 0x1 ;  /* 0x00000001ff097424 */ /* 0x002fe200078e00ff */
[----:B------:R-:W-:Y:S01]  /*33c0*/  LOP3.LUT R8, R8, 0xffff, RZ, 0xc0, !PT ;  /* 0x0000ffff08087812 */ /* 0x000fe200078ec0ff */
[----:B------:R-:W-:Y:S01]  /*33d0*/  UMOV UR22, URZ ;  /* 0x000000ff00167c82 */ /* 0x000fe20008000000 */
[----:B------:R-:W-:Y:S01]  /*33e0*/  R2UR UR12, R0 ;  /* 0x00000000000c72ca */ /* 0x000fe200000e0000 */
[----:B------:R-:W-:Y:S01]  /*33f0*/  UMOV UR21, URZ ;  /* 0x000000ff00157c82 */ /* 0x000fe20008000000 */
[----:B------:R-:W-:Y:S01]  /*3400*/  R2UR UR13, R8 ;  /* 0x00000000080d72ca */ /* 0x000fe200000e0000 */
[----:B------:R-:W-:Y:S01]  /*3410*/  IMAD.MOV.U32 R8, RZ, RZ, RZ ;  /* 0x000000ffff087224 */ /* 0x000fe200078e00ff */
[----:B------:R-:W-:Y:S01]  /*3420*/  UMOV UR20, URZ ;  /* 0x000000ff00147c82 */ /* 0x000fe20008000000 */
[----:B------:R-:W-:-:S02]  /*3430*/  UISETP.NE.AND UP2, UPT, UR5, URZ, UPT ;  /* 0x000000ff0500728c */ /* 0x000fc4000bf45270 */
[----:B---3--:R-:W-:Y:S01]  /*3440*/  ULEA UR8, UR8, UR6, 0x18 ;  /* 0x0000000608087291 */ /* 0x008fe2000f8ec0ff */
[----:B------:R-:W1:Y:S03]  /*3450*/  LDCU UR6, c[0x0][0x38c] ;  /* 0x00007180ff0677ac */ /* 0x000e660008000800 */
[----:B------:R-:W-:Y:S02]  /*3460*/  UIADD3 UR14, UPT, UPT, UR8, 0x6300, URZ ;  /* 0x00006300080e7890 */ /* 0x000fe4000fffe0ff */
[----:B------:R-:W-:-:S03]  /*3470*/  UIADD3 UR15, UPT, UPT, UR8, 0xb300, URZ ;  /* 0x0000b300080f7890 */ /* 0x000fc6000fffe0ff */
[----:B--2---:R-:W2:Y:S01]  /*3480*/  LDS R2, [UR8+0x150] ;  /* 0x00015008ff027984 */ /* 0x004ea20008000800 */
[----:B------:R-:W-:Y:S02]  /*3490*/  USHF.R.U32.HI UR14, URZ, 0x4, UR14 ;  /* 0x00000004ff0e7899 */ /* 0x000fe4000801160e */
[----:B------:R-:W-:Y:S02]  /*34a0*/  USHF.R.U32.HI UR15, URZ, 0x4, UR15 ;  /* 0x00000004ff0f7899 */ /* 0x000fe4000801160f */
[----:B------:R-:W-:Y:S02]  /*34b0*/  ULOP3.LUT UR14, UR14, 0x3fff, URZ, 0xc0, !UPT ;  /* 0x00003fff0e0e7892 */ /* 0x000fe4000f8ec0ff */
[----:B------:R-:W-:Y:S02]  /*34c0*/  ULOP3.LUT UR15, UR15, 0x3fff, URZ, 0xc0, !UPT ;  /* 0x00003fff0f0f7892 */ /* 0x000fe4000f8ec0ff */
[----:B------:R-:W-:Y:S02]  /*34d0*/  ULOP3.LUT UR14, UR14, 0x10000, URZ, 0xfc, !UPT ;  /* 0x000100000e0e7892 */ /* 0x000fe4000f8efcff */
[----:B-1----:R-:W-:-:S02]  /*34e0*/  UIADD3 UR6, UPT, UPT, UR6, 0x3f, URZ ;  /* 0x0000003f06067890 */ /* 0x002fc4000fffe0ff */
[----:B------:R-:W-:Y:S02]  /*34f0*/  ULOP3.LUT UR15, UR15, 0x10000, URZ, 0xfc, !UPT ;  /* 0x000100000f0f7892 */ /* 0x000fe4000f8efcff */
[----:B------:R-:W-:Y:S01]  /*3500*/  USHF.R.S32.HI UR7, URZ, 0x1f, UR6 ;  /* 0x0000001fff077899 */ /* 0x000fe20008011406 */
[----:B------:R-:W-:Y:S01]  /*3510*/  UMOV UR28, 0x0 ;  /* 0x00000000001c7882 */ /* 0x000fe20000000000 */
[----:B------:R-:W-:Y:S02]  /*3520*/  UMOV UR29, 0x8400490 ;  /* 0x08400490001d7882 */ /* 0x000fe40000000000 */
[----:B------:R-:W-:Y:S01]  /*3530*/  ULEA.HI UR7, UR7, UR6, URZ, 0x6 ;  /* 0x0000000607077291 */ /* 0x000fe2000f8f30ff */
[----:B------:R-:W-:Y:S01]  /*3540*/  UMOV UR26, 0x0 ;  /* 0x00000000001a7882 */ /* 0x000fe20000000000 */
[----:B------:R-:W-:Y:S02]  /*3550*/  UMOV UR27, 0x8400490 ;  /* 0x08400490001b7882 */ /* 0x000fe40000000000 */
[----:B------:R-:W-:-:S04]  /*3560*/  USHF.R.S32.HI UR7, URZ, 0x6, UR7 ;  /* 0x00000006ff077899 */ /* 0x000fc80008011407 */
[----:B------:R-:W-:-:S04]  /*3570*/  UISETP.LT.AND UP0, UPT, UR7, 0x1, UPT ;  /* 0x000000010700788c */ /* 0x000fc8000bf01270 */
[----:B------:R-:W-:Y:S01]  /*3580*/  USEL UR23, UR7, 0x1, !UP0 ;  /* 0x0000000107177887 */ /* 0x000fe2000c000000 */
[----:B--2---:R-:W-:Y:S02]  /*3590*/  R2UR UR24, R2 ;  /* 0x00000000021872ca */ /* 0x004fe400000e0000 */
[----:B------:R-:W-:-:S13]  /*35a0*/  CS2R R2, SRZ ;  /* 0x0000000000027805 */ /* 0x000fda000001ff00 */
.L_x_75:
[C---:B------:R-:W-:Y:S02]  /*35b0*/  LEA R0, R8.reuse, UR8, 0x3 ;  /* 0x0000000808007c11 */ /* 0x040fe4000f8e18ff */
[----:B------:R-:W-:Y:S02]  /*35c0*/  SHF.L.U32 R4, R3, 0x1f, RZ ;  /* 0x0000001f03047819 */ /* 0x000fe400000006ff */
[----:B------:R-:W-:Y:S02]  /*35d0*/  LEA R5, R8, UR8, 0x4 ;  /* 0x0000000808057c11 */ /* 0x000fe4000f8e20ff */
[----:B------:R-:W1:Y:S02]  /*35e0*/  SYNCS.PHASECHK.TRANS64.TRYWAIT P0, [R0+URZ+0xa0], R4 ;  /* 0x0000a004000075a7 */ /* 0x000e6400080011ff */
[----:B-1-34-:R-:W-:Y:S05]  /*35f0*/  @!P0 BRA `(.L_x_68) ;  /* 0x00000068004c8947 */ /* 0x01afea0003800000 */
.L_x_164:
[----:B-1----:R-:W1:Y:S01]  /*3600*/  LDS.128 R4, [R5+0x130] ;  /* 0x0001300005047984 */ /* 0x002e620000000c00 */
[----:B------:R-:W-:Y:S02]  /*3610*/  VIADD R0, R0, 0xb0 ;  /* 0x000000b000007836 */ /* 0x000fe40000000000 */
[----:B------:R-:W-:Y:S01]  /*3620*/  VIADD R8, R8, 0x1 ;  /* 0x0000000108087836 */ /* 0x000fe20000000000 */
[----:B------:R-:W-:Y:S01]  /*3630*/  @!PT LDS RZ, [RZ] ;  /* 0x00000000fffff984 */ /* 0x000fe20000000800 */
[----:B------:R-:W-:Y:S01]  /*3640*/  @!PT LDS RZ, [RZ] ;  /* 0x00000000fffff984 */ /* 0x000fe20000000800 */
[----:B------:R-:W-:Y:S01]  /*3650*/  @!PT LDS RZ, [RZ] ;  /* 0x00000000fffff984 */ /* 0x000fe20000000800 */
[----:B------:R-:W-:Y:S01]  /*3660*/  @!PT LDS RZ, [RZ] ;  /* 0x00000000fffff984 */ /* 0x000fe20000000800 */
[----:B------:R2:W-:Y:S06]  /*3670*/  MEMBAR.ALL.CTA ;  /* 0x0000000000007992 */ /* 0x0005ec0000008000 */
[----:B--2---:R-:W2:Y:S01]  /*3680*/  FENCE.VIEW.ASYNC.S ;  /* 0x00000000000073c6 */ /* 0x004ea20000000000 */
[----:B------:R-:W-:-:S04]  /*3690*/  PRMT R0, RZ, 0x654, R0 ;  /* 0x00000654ff007816 */ /* 0x000fc80000000000 */
[----:B--2---:R2:W-:Y:S01]  /*36a0*/  SYNCS.ARRIVE.TRANS64.RED.A1T0 RZ, [R0+URZ], RZ ;  /* 0x000000ff00ff79a7 */ /* 0x0045e200081004ff */
[----:B-1----:R-:W-:Y:S01]  /*36b0*/  LOP3.LUT P1, RZ, R6, 0x1, RZ, 0xc0, !PT ;  /* 0x0000000106ff7812 */ /* 0x002fe2000782c0ff */
[----:B--2---:R-:W-:-:S12]  /*36c0*/  BRA.U UP2, `(.L_x_69) ;  /* 0x0000000102e07547 */ /* 0x004fd8000b800000 */
[----:B------:R-:W1:Y:S01]  /*36d0*/  LDCU UR6, c[0x0][0x38c] ;  /* 0x00007180ff0677ac */ /* 0x000e620008000800 */
[----:B------:R-:W-:Y:S02]  /*36e0*/  PLOP3.LUT P2, PT, PT, PT, PT, 0x80, 0x8 ;  /* 0x000000000008781c */ /* 0x000fe40003f4f070 */
[----:B------:R-:W-:Y:S01]  /*36f0*/  SHF.L.U32 R4, R9, 0x1f, RZ ;  /* 0x0000001f09047819 */ /* 0x000fe200000006ff */
[----:B------:R-:W-:Y:S02]  /*3700*/  ULEA UR10, UR22, UR8, 0x3 ;  /* 0x00000008160a7291 */ /* 0x000fe4000f8e18ff */
[----:B------:R-:W-:Y:S02]  /*3710*/  ULEA UR11, UR22, UR24, 0x7 ;  /* 0x00000018160b7291 */ /* 0x000fe4000f8e38ff */
[----:B-1----:R-:W-:-:S06]  /*3720*/  UISETP.GE.AND UP0, UPT, UR6, 0x1, UPT ;  /* 0x000000010600788c */ /* 0x002fcc000bf06270 */
[----:B------:R-:W-:-:S05]  /*3730*/  PLOP3.LUT P0, PT, PT, PT, UP0, 0x80, 0x8 ;  /* 0x000000000008781c */ /* 0x000fca0003f0f008 */
[----:B------:R-:W-:-:S08]  /*3740*/  @UP0 ULEA UR6, UR21, UR8, 0x3 ;  /* 0x0000000815060291 */ /* 0x000fd0000f8e18ff */
[----:B------:R-:W-:-:S04]  /*3750*/  @P0 SHF.L.U32 R0, R2, 0x1f, RZ ;  /* 0x0000001f02000819 */ /* 0x000fc800000006ff */
[----:B------:R1:W2:Y:S01]  /*3760*/  @P0 SYNCS.PHASECHK.TRANS64.TRYWAIT P2, [UR6], R0 ;  /* 0x00000000ff0005a7 */ /* 0x0002a20008041106 */
[----:B------:R-:W3:Y:S02]  /*3770*/  SYNCS.PHASECHK.TRANS64.TRYWAIT P0, [UR10+0xe0], R4 ;  /* 0x0000e004ff0075a7 */ /* 0x000ee4000800110a */
[----:B-123--:R-:W-:Y:S05]  /*3780*/  @!P0 BRA `(.L_x_70) ;  /* 0x0000006400fc8947 */ /* 0x00efea0003800000 */
.L_x_166:
[----:B------:R-:W-:Y:S01]  /*3790*/  UMOV UR19, UR20 ;  /* 0x0000001400137c82 */ /* 0x000fe20008000000 */
[----:B------:R-:W-:Y:S05]  /*37a0*/  BRA.U !UP0, `(.L_x_71) ;  /* 0x0000000108987547 */ /* 0x000fea000b800000 */
[----:B------:R-:W-:Y:S02]  /*37b0*/  UIADD3 UR19, UPT, UPT, UR23, UR20, URZ ;  /* 0x0000001417137290 */ /* 0x000fe4000fffe0ff */
[----:B------:R-:W-:Y:S01]  /*37c0*/  UPLOP3.LUT UP3, UPT, UPT, UPT, UPT, 0x40, 0x4 ;  /* 0x000000000004789c */ /* 0x000fe20003f6e870 */
[----:B------:R-:W-:Y:S01]  /*37d0*/  UMOV UR18, UR7 ;  /* 0x0000000700127c82 */ /* 0x000fe20008000000 */
[----:B------:R-:W-:-:S09]  /*37e0*/  UMOV UR17, UR21 ;  /* 0x0000001500117c82 */ /* 0x000fd20008000000 */
.L_x_74:
[----:B--2---:R-:W-:Y:S01]  /*37f0*/  ULEA UR9, UR17, UR8, 0x3 ;  /* 0x0000000811097291 */ /* 0x004fe2000f8e18ff */
[----:B---3--:R-:W-:Y:S11]  /*3800*/  @P2 BRA `(.L_x_72) ;  /* 0x00000000000c2947 */ /* 0x008ff60003800000 */
[----:B-1----:R-:W-:Y:S04]  /*3810*/  SHF.L.U32 R4, R2, 0x1f, RZ ;  /* 0x0000001f02047819 */ /* 0x002fe800000006ff */
[----:B------:R-:W1:Y:S02]  /*3820*/  SYNCS.PHASECHK.TRANS64.TRYWAIT P0, [UR9], R4 ;  /* 0x00000004ff0075a7 */ /* 0x000e640008001109 */
[----:B-1----:R-:W-:Y:S05]  /*3830*/  @!P0 BRA `(.L_x_73) ;  /* 0x0000006400e88947 */ /* 0x002fea0003800000 */
.L_x_72:
[----:B------:R-:W-:Y:S01]  /*3840*/  UISETP.NE.AND UP0, UPT, UR18, 0x1, UPT ;  /* 0x000000011200788c */ /* 0x000fe2000bf05270 */
[----:B------:R-:W-:Y:S01]  /*3850*/  PLOP3.LUT P2, PT, PT, PT, PT, 0x80, 0x8 ;  /* 0x000000000008781c */ /* 0x000fe20003f4f070 */
[----:B------:R-:W-:Y:S02]  /*3860*/  UIADD3 UR21, UPT, UPT, UR17, 0x1, URZ ;  /* 0x0000000111157890 */ /* 0x000fe4000fffe0ff */
[----:B------:R-:W-:Y:S02]  /*3870*/  ULEA UR30, UR17, UR15, 0x9 ;  /* 0x0000000f111e7291 */ /* 0x000fe4000f8e48ff */
[----:B------:R-:W-:Y:S01]  /*3880*/  UISETP.NE.AND UP1, UPT, UR21, 0x5, UPT ;  /* 0x000000051500788c */ /* 0x000fe2000bf25270 */
[----:B------:R-:W-:Y:S01]  /*3890*/  PLOP3.LUT P0, PT, PT, PT, UP0, 0x80, 0x8 ;  /* 0x000000000008781c */ /* 0x000fe20003f0f008 */
[----:B------:R-:W-:Y:S02]  /*38a0*/  ULEA UR32, UR17, UR14, 0x8 ;  /* 0x0000000e11207291 */ /* 0x000fe4000f8e40ff */
[----:B------:R-:W-:Y:S02]  /*38b0*/  USEL UR16, URZ, 0x1, UP1 ;  /* 0x00000001ff107887 */ /* 0x000fe40008800000 */
[----:B------:R-:W-:Y:S02]  /*38c0*/  USEL UR21, UR21, URZ, UP1 ;  /* 0x000000ff15157287 */ /* 0x000fe40008800000 */
[----:B------:R-:W-:Y:S02]  /*38d0*/  UIADD3 UR36, UPT, UPT, UR30, 0x2, URZ ;  /* 0x000000021e247890 */ /* 0x000fe4000fffe0ff */
[----:B------:R-:W-:Y:S01]  /*38e0*/  @UP0 ULEA UR6, UR21, UR8, 0x3 ;  /* 0x0000000815060291 */ /* 0x000fe2000f8e18ff */
[----:B------:R-:W-:Y:S01]  /*38f0*/  LOP3.LUT R2, R2, UR16, RZ, 0x3c, !PT ;  /* 0x0000001002027c12 */ /* 0x000fe2000f8e3cff */
[----:B------:R-:W-:Y:S02]  /*3900*/  UIADD3 UR34, UPT, UPT, UR32, 0x2, URZ ;  /* 0x0000000220227890 */ /* 0x000fe4000fffe0ff */
[----:B------:R-:W-:Y:S01]  /*3910*/  UIADD3 UR9, UPT, UPT, UR9, 0x28, URZ ;  /* 0x0000002809097890 */ /* 0x000fe2000fffe0ff */
[----:B-1----:R-:W-:Y:S01]  /*3920*/  @P0 SHF.L.U32 R0, R2, 0x1f, RZ ;  /* 0x0000001f02000819 */ /* 0x002fe200000006ff */
[----:B------:R-:W-:Y:S01]  /*3930*/  UMOV UR31, 0x80004020 ;  /* 0x80004020001f7882 */ /* 0x000fe20000000000 */
[----:B------:R-:W-:Y:S01]  /*3940*/  UMOV UR33, 0x80004020 ;  /* 0x8000402000217882 */ /* 0x000fe20000000000 */
[----:B------:R-:W-:Y:S01]  /*3950*/  UMOV UR37, 0x80004020 ;  /* 0x8000402000257882 */ /* 0x000fe20000000000 */
[----:B------:R2:W3:Y:S01]  /*3960*/  @P0 SYNCS.PHASECHK.TRANS64.TRYWAIT P2, [UR6], R0 ;  /* 0x00000000ff0005a7 */ /* 0x0004e20008041106 */
[----:B------:R-:W-:Y:S01]  /*3970*/  UIADD3 UR20, UPT, UPT, UR20, 0x1, URZ ;  /* 0x0000000114147890 */ /* 0x000fe2000fffe0ff */
[----:B------:R2:W-:Y:S01]  /*3980*/  UTCQMMA.2CTA gdesc[UR32], gdesc[UR30], tmem[UR11], tmem[UR28], idesc[UR29], UP3 ;  /* 0x00ff1c1e200075ea */ /* 0x0005e20009a0030b */
[----:B------:R-:W-:Y:S02]  /*3990*/  UIADD3 UR18, UPT, UPT, UR18, -0x1, URZ ;  /* 0xffffffff12127890 */ /* 0x000fe4000fffe0ff */
[----:B------:R-:W-:Y:S02]  /*39a0*/  UISETP.NE.AND UP0, UPT, UR20, UR19, UPT ;  /* 0x000000131400728c */ /* 0x000fe4000bf05270 */
[----:B------:R-:W-:Y:S01]  /*39b0*/  UPLOP3.LUT UP3, UPT, UPT, UPT, UPT, 0x80, 0x8 ;  /* 0x000000000008789c */ /* 0x000fe20003f6f070 */
[----:B------:R-:W-:Y:S01]  /*39c0*/  UMOV UR35, 0x80004020 ;  /* 0x8000402000237882 */ /* 0x000fe20000000000 */
[----:B------:R-:W-:Y:S01]  /*39d0*/  UMOV UR17, UR21 ;  /* 0x0000001500117c82 */ /* 0x000fe20008000000 */
[----:B------:R2:W-:Y:S01]  /*39e0*/  UTCQMMA.2CTA gdesc[UR34], gdesc[UR36], tmem[UR11], tmem[UR26], idesc[UR27], UPT ;  /* 0x00ff1a24220075ea */ /* 0x0005e2000ba0030b */
[----:B------:R2:W-:Y:S03]  /*39f0*/  UTCBAR.2CTA.MULTICAST [UR9], URZ, UR13 ;  /* 0x000000ff090073e9 */ /* 0x0005e6000820080d */
[----:B------:R-:W-:Y:S05]  /*3a00*/  BRA.U UP0, `(.L_x_74) ;  /* 0xfffffffd00787547 */ /* 0x000fea000b83ffff */
.L_x_71:
[----:B------:R-:W-:Y:S01]  /*3a10*/  UIADD3 UR10, UPT, UPT, UR10, 0xc0, URZ ;  /* 0x000000c00a0a7890 */ /* 0x000fe2000fffe0ff */
[----:B------:R-:W-:-:S08]  /*3a20*/  UMOV UR20, UR19 ;  /* 0x0000001300147c82 */ /* 0x000fd00008000000 */
[----:B------:R4:W-:Y:S01]  /*3a30*/  UTCBAR.2CTA.MULTICAST [UR10], URZ, UR12 ;  /* 0x000000ff0a0073e9 */ /* 0x0009e2000820080c */
[----:B------:R-:W-:Y:S02]  /*3a40*/  NOP ;  /* 0x0000000000007918 */ /* 0x000fe40000000000 */
.L_x_69:
[----:B------:R-:W-:Y:S01]  /*3a50*/  UIADD3 UR22, UPT, UPT, UR22, 0x1, URZ ;  /* 0x0000000116167890 */ /* 0x000fe2000fffe0ff */
[----:B------:R-:W-:-:S03]  /*3a60*/  ISETP.NE.AND P0, PT, R8, 0x2, PT ;  /* 0x000000020800780c */ /* 0x000fc60003f05270 */
[----:B------:R-:W-:Y:S01]  /*3a70*/  UISETP.NE.AND UP0, UPT, UR22, 0x4, UPT ;  /* 0x000000041600788c */ /* 0x000fe2000bf05270 */
[----:B-12---:R-:W-:Y:S02]  /*3a80*/  SEL R0, RZ, 0x1, P0 ;  /* 0x00000001ff007807 */ /* 0x006fe40000000000 */
[----:B------:R-:W-:Y:S01]  /*3a90*/  SEL R8, R8, RZ, P0 ;  /* 0x000000ff08087207 */ /* 0x000fe20000000000 */
[----:B------:R-:W-:Y:S01]  /*3aa0*/  USEL UR6, URZ, 0x1, UP0 ;  /* 0x00000001ff067887 */ /* 0x000fe20008000000 */
[----:B------:R-:W-:Y:S01]  /*3ab0*/  LOP3.LUT R3, R3, R0, RZ, 0x3c, !PT ;  /* 0x0000000003037212 */ /* 0x000fe200078e3cff */
[----:B------:R-:W-:-:S04]  /*3ac0*/  USEL UR22, UR22, URZ, UP0 ;  /* 0x000000ff16167287 */ /* 0x000fc80008000000 */
[----:B------:R-:W-:Y:S01]  /*3ad0*/  LOP3.LUT R9, R9, UR6, RZ, 0x3c, !PT ;  /* 0x0000000609097c12 */ /* 0x000fe2000f8e3cff */
[----:B------:R-:W-:Y:S07]  /*3ae0*/  @P1 BRA `(.L_x_75) ;  /* 0xfffffff800b01947 */ /* 0x000fee000383ffff */
[----:B------:R-:W1:Y:S01]  /*3af0*/  S2UR UR6, SR_CgaCtaId ;  /* 0x00000000000679c3 */ /* 0x000e620000008800 */
[----:B------:R-:W-:Y:S01]  /*3b00*/  ELECT P0, URZ, PT ;  /* 0x0000000000ff782f */ /* 0x000fe20003800000 */
[----:B------:R-:W-:Y:S01]  /*3b10*/  HFMA2 R0, -RZ, RZ, 0, 5.9604644775390625e-08 ;  /* 0x00000001ff007431 */ /* 0x000fe200000001ff */
[----:B------:R-:W-:-:S05]  /*3b20*/  UMOV UR7, 0x40 ;  /* 0x0000004000077882 */ /* 0x000fca0000000000 */
[----:B------:R-:W-:Y:S01]  /*3b30*/  UVIRTCOUNT.DEALLOC.SMPOOL 0x80 ;  /* 0x000000800000784c */ /* 0x000fe20000000000 */
[----:B------:R-:W-:Y:S02]  /*3b40*/  UISETP.NE.AND UP0, UPT, UR5, URZ, UPT ;  /* 0x000000ff0500728c */ /* 0x000fe4000bf05270 */
[----:B-1----:R-:W-:-:S09]  /*3b50*/  ULEA UR6, UR6, UR7, 0x18 ;  /* 0x0000000706067291 */ /* 0x002fd2000f8ec0ff */
[----:B------:R1:W-:Y:S01]  /*3b60*/  @P0 STS.U8 [UR6+0x1c], R0 ;  /* 0x00001c00ff000988 */ /* 0x0003e20008000006 */
[----:B------:R-:W-:Y:S05]  /*3b70*/  BRA.U UP0, `(.L_x_76) ;  /* 0x0000000100a07547 */ /* 0x000fea000b800000 */
[----:B------:R-:W-:Y:S01]  /*3b80*/  UIADD3 UR5, UPT, UPT, UR8, 0xe0, URZ ;  /* 0x000000e008057890 */ /* 0x000fe2000fffe0ff */
[----:B------:R-:W-:-:S03]  /*3b90*/  SHF.L.U32 R2, R9, 0x1f, RZ ;  /* 0x0000001f09027819 */ /* 0x000fc600000006ff */
[----:B------:R-:W-:-:S09]  /*3ba0*/  ULEA UR7, UR22, UR5, 0x3 ;  /* 0x0000000516077291 */ /* 0x000fd2000f8e18ff */
[----:B------:R-:W2:Y:S02]  /*3bb0*/  SYNCS.PHASECHK.TRANS64.TRYWAIT P0, [UR7], R2 ;  /* 0x00000002ff0075a7 */ /* 0x000ea40008001107 */
[----:B--2---:R-:W-:Y:S05]  /*3bc0*/  @!P0 BRA `(.L_x_77) ;  /* 0x00000064001c8947 */ /* 0x004fea0003800000 */
.L_x_169:
[----:B------:R-:W-:-:S04]  /*3bd0*/  UIADD3 UR9, UPT, UPT, UR22, 0x1, URZ ;  /* 0x0000000116097890 */ /* 0x000fc8000fffe0ff */
[----:B------:R-:W-:-:S04]  /*3be0*/  UISETP.NE.AND UP1, UPT, UR9, 0x4, UPT ;  /* 0x000000040900788c */ /* 0x000fc8000bf25270 */
[----:B----4-:R-:W-:Y:S02]  /*3bf0*/  USEL UR10, URZ, 0x1, UP1 ;  /* 0x00000001ff0a7887 */ /* 0x010fe40008800000 */
[----:B------:R-:W-:-:S04]  /*3c00*/  USEL UR9, UR9, URZ, UP1 ;  /* 0x000000ff09097287 */ /* 0x000fc80008800000 */
[----:B------:R-:W-:Y:S01]  /*3c10*/  ULEA UR7, UR9, UR5, 0x3 ;  /* 0x0000000509077291 */ /* 0x000fe2000f8e18ff */
[----:B-1----:R-:W-:-:S04]  /*3c20*/  LOP3.LUT R2, R9, UR10, RZ, 0x3c, !PT ;  /* 0x0000000a09027c12 */ /* 0x002fc8000f8e3cff */
[----:B------:R-:W-:-:S04]  /*3c30*/  SHF.L.U32 R3, R2, 0x1f, RZ ;  /* 0x0000001f02037819 */ /* 0x000fc800000006ff */
[----:B------:R-:W1:Y:S02]  /*3c40*/  SYNCS.PHASECHK.TRANS64.TRYWAIT P0, [UR7], R3 ;  /* 0x00000003ff0075a7 */ /* 0x000e640008001107 */
[----:B-1----:R-:W-:Y:S05]  /*3c50*/  @!P0 BRA `(.L_x_78) ;  /* 0x0000006400108947 */ /* 0x002fea0003800000 */
.L_x_171:
        /* <DEDUP_REMOVED lines=9> */
.L_x_173:
[----:B------:R-:W-:-:S04]  /*3cf0*/  UIADD3 UR9, UPT, UPT, UR9, 0x1, URZ ;  /* 0x0000000109097890 */ /* 0x000fc8000fffe0ff */
[----:B------:R-:W-:-:S04]  /*3d00*/  UISETP.NE.AND UP1, UPT, UR9, 0x4, UPT ;  /* 0x000000040900788c */ /* 0x000fc8000bf25270 */
[----:B------:R-:W-:Y:S02]  /*3d10*/  USEL UR7, URZ, 0x1, UP1 ;  /* 0x00000001ff077887 */ /* 0x000fe40008800000 */
[----:B------:R-:W-:-:S04]  /*3d20*/  USEL UR9, UR9, URZ, UP1 ;  /* 0x000000ff09097287 */ /* 0x000fc80008800000 */
[----:B------:R-:W-:Y:S01]  /*3d30*/  ULEA UR9, UR9, UR5, 0x3 ;  /* 0x0000000509097291 */ /* 0x000fe2000f8e18ff */
[----:B------:R-:W-:-:S04]  /*3d40*/  LOP3.LUT R2, R2, UR7, RZ, 0x3c, !PT ;  /* 0x0000000702027c12 */ /* 0x000fc8000f8e3cff */
[----:B------:R-:W-:Y:S01]  /*3d50*/  SHF.L.U32 R2, R2, 0x1f, RZ ;  /* 0x0000001f02027819 */ /* 0x000fe200000006ff */
[----:B-1----:R-:W-:-:S04]  /*3d60*/  IMAD.U32 R0, RZ, RZ, UR9 ;  /* 0x00000009ff007e24 */ /* 0x002fc8000f8e00ff */
[----:B------:R1:W2:Y:S03]  /*3d70*/  SYNCS.PHASECHK.TRANS64.TRYWAIT P0, [R0+URZ], R2 ;  /* 0x00000002000075a7 */ /* 0x0002a600080011ff */
[----:B--2---:R-:W-:Y:S05]  /*3d80*/  @!P0 NANOSLEEP.SYNCS 0x989680 ;  /* 0x009896800000895d */ /* 0x004fea0003900000 */
[----:B------:R-:W2:Y:S02]  /*3d90*/  @!P0 SYNCS.PHASECHK.TRANS64 P0, [R0+URZ], R2 ;  /* 0x00000002000085a7 */ /* 0x000ea400080010ff */
[----:B--2---:R-:W-:Y:S05]  /*3da0*/  @P0 BRA `(.L_x_80) ;  /* 0x0000000000200947 */ /* 0x004fea0003800000 */
.L_x_81:
[----:B--2---:R2:W4:Y:S02]  /*3db0*/  SYNCS.PHASECHK.TRANS64.TRYWAIT P0, [R0+URZ], R2 ;  /* 0x00000002000075a7 */ /* 0x00452400080011ff */
[----:B----4-:R-:W-:Y:S05]  /*3dc0*/  @!P0 NANOSLEEP.SYNCS 0x989680 ;  /* 0x009896800000895d */ /* 0x010fea0003900000 */
[----:B------:R-:W4:Y:S02]  /*3dd0*/  @!P0 SYNCS.PHASECHK.TRANS64 P0, [R0+URZ], R2 ;  /* 0x00000002000085a7 */ /* 0x000f2400080010ff */
[----:B----4-:R-:W-:Y:S05]  /*3de0*/  @!P0 BRA `(.L_x_81) ;  /* 0xfffffffc00f08947 */ /* 0x010fea000383ffff */
[----:B------:R-:W-:Y:S05]  /*3df0*/  BRA `(.L_x_80) ;  /* 0x00000000000c7947 */ /* 0x000fea0003800000 */
.L_x_76:
[----:B------:R-:W-:-:S04]  /*3e00*/  UIADD3 UR5, UPT, UPT, UR8, 0x120, URZ ;  /* 0x0000012008057890 */ /* 0x000fc8000fffe0ff */
[----:B------:R-:W-:-:S09]  /*3e10*/  UPRMT UR5, UR4, 0x654, UR5 ;  /* 0x0000065404057896 */ /* 0x000fd20008000005 */
[----:B------:R-:W-:Y:S03]  /*3e20*/  SYNCS.ARRIVE.TRANS64.RED.A1T0 RZ, [UR5], RZ ;  /* 0x000000ffffff79a7 */ /* 0x000fe60008100405 */
.L_x_80:
[----:B-12---:R-:W-:Y:S01]  /*3e30*/  SHF.L.U32 R2, RZ, 0x1f, RZ ;  /* 0x0000001fff027819 */ /* 0x006fe200000006ff */
[----:B------:R-:W-:Y:S01]  /*3e40*/  UIADD3 UR5, UPT, UPT, UR8, 0x120, URZ ;  /* 0x0000012008057890 */ /* 0x000fe2000fffe0ff */
[----:B------:R-:W-:Y:S02]  /*3e50*/  PLOP3.LUT P0, PT, PT, PT, UP0, 0x80, 0x8 ;  /* 0x000000000008781c */ /* 0x000fe40003f0f008 */
[----:B------:R-:W1:Y:S02]  /*3e60*/  SYNCS.PHASECHK.TRANS64.TRYWAIT P1, [UR8+0x120], R2 ;  /* 0x00012002ff0075a7 */ /* 0x000e640008021108 */
[----:B-1----:R-:W-:Y:S09]  /*3e70*/  @!P1 BRA `(.L_x_82) ;  /* 0x0000006000b89947 */ /* 0x002ff20003800000 */
.L_x_175:
[----:B------:R-:W-:Y:S01]  /*3e80*/  @!UP0 UPRMT UR5, UR4, 0x654, UR5 ;  /* 0x0000065404058896 */ /* 0x000fe20008000005 */
[----:B------:R-:W-:Y:S02]  /*3e90*/  UMOV UR8, 0xffff ;  /* 0x0000ffff00087882 */ /* 0x000fe40000000000 */
[----:B------:R-:W-:-:S06]  /*3ea0*/  UMOV UR4, 0x1 ;  /* 0x0000000100047882 */ /* 0x000fcc0000000000 */
[----:B------:R-:W-:Y:S01]  /*3eb0*/  @!P0 SYNCS.ARRIVE.TRANS64.RED.A1T0 RZ, [UR5], RZ ;  /* 0x000000ffffff89a7 */ /* 0x000fe20008100405 */
[----:B------:R-:W-:Y:S01]  /*3ec0*/  NOP ;  /* 0x0000000000007918 */ /* 0x000fe20000000000 */
[----:B-1----:R-:W1:Y:S01]  /*3ed0*/  LDS R0, [UR6+0x14] ;  /* 0x00001406ff007984 */ /* 0x002e620008000800 */
[----:B------:R-:W-:-:S04]  /*3ee0*/  ULOP3.LUT UR5, UR24, 0xffff, URZ, 0xc0, !UPT ;  /* 0x0000ffff18057892 */ /* 0x000fc8000f8ec0ff */
[----:B------:R-:W-:-:S04]  /*3ef0*/  USHF.R.U32.HI UR5, URZ, 0x5, UR5 ;  /* 0x00000005ff057899 */ /* 0x000fc80008011605 */
[----:B------:R-:W-:Y:S02]  /*3f00*/  USHF.L.U32 UR8, UR8, UR5, URZ ;  /* 0x0000000508087299 */ /* 0x000fe400080006ff */
[----:B------:R-:W-:-:S04]  /*3f10*/  USHF.L.U32 UR4, UR4, UR5, URZ ;  /* 0x0000000504047299 */ /* 0x000fc800080006ff */
[----:B-1----:R-:W-:-:S04]  /*3f20*/  LOP3.LUT R0, R0, UR8, RZ, 0xc0, !PT ;  /* 0x0000000800007c12 */ /* 0x002fc8000f8ec0ff */
[----:B------:R-:W-:-:S13]  /*3f30*/  ISETP.NE.AND P0, PT, R0, UR8, PT ;  /* 0x0000000800007c0c */ /* 0x000fda000bf05270 */
[----:B------:R-:W-:Y:S05]  /*3f40*/  @P0 BRA `(.L_x_83) ;  /* 0x0000000000580947 */ /* 0x000fea0003800000 */
[----:B------:R-:W1:Y:S02]  /*3f50*/  LDS R0, [UR6+0x18] ;  /* 0x00001806ff007984 */ /* 0x000e640008000800 */
[----:B-1----:R-:W-:-:S04]  /*3f60*/  LOP3.LUT R0, R0, UR4, RZ, 0xc0, !PT ;  /* 0x0000000400007c12 */ /* 0x002fc8000f8ec0ff */
[----:B------:R-:W-:-:S13]  /*3f70*/  ISETP.NE.AND P0, PT, R0, UR4, PT ;  /* 0x0000000400007c0c */ /* 0x000fda000bf05270 */
[----:B------:R-:W-:Y:S05]  /*3f80*/  @P0 BRA `(.L_x_84) ;  /* 0x00000000003c0947 */ /* 0x000fea0003800000 */
[----:B------:R-:W1:Y:S01]  /*3f90*/  S2R R2, SR_LANEID ;  /* 0x0000000000027919 */ /* 0x000e620000000000 */
[----:B------:R-:W-:Y:S01]  /*3fa0*/  ULOP3.LUT UR8, URZ, UR8, URZ, 0x33, !UPT ;  /* 0x00000008ff087292 */ /* 0x000fe2000f8e33ff */
[----:B------:R-:W-:Y:S02]  /*3fb0*/  VOTEU.ANY UR7, UPT, PT ;  /* 0x0000000000077886 */ /* 0x000fe400038e0100 */
[----:B------:R-:W-:-:S03]  /*3fc0*/  UFLO.U32 UR7, UR7 ;  /* 0x00000007000772bd */ /* 0x000fc600080e0000 */
[----:B------:R-:W-:-:S04]  /*3fd0*/  IMAD.U32 R0, RZ, RZ, UR8 ;  /* 0x00000008ff007e24 */ /* 0x000fc8000f8e00ff */
[----:B------:R2:W3:Y:S02]  /*3fe0*/  REDUX UR5, R0 ;  /* 0x00000000000573c4 */ /* 0x0004e40000000000 */
[----:B------:R1:W-:Y:S02]  /*3ff0*/  UTCATOMSWS.AND URZ, UR8 ;  /* 0x0000000800ff79e3 */ /* 0x0003e40008000000 */
[----:B-1----:R-:W-:Y:S02]  /*4000*/  ISETP.EQ.U32.AND P0, PT, R2, UR7, PT ;  /* 0x0000000702007c0c */ /* 0x002fe4000bf02070 */
[----:B--2---:R-:W-:Y:S02]  /*4010*/  LOP3.LUT R0, RZ, UR4, RZ, 0x33, !PT ;  /* 0x00000004ff007c12 */ /* 0x004fe4000f8e33ff */
[----:B---3--:R-:W-:Y:S02]  /*4020*/  MOV R2, UR5 ;  /* 0x0000000500027c02 */ /* 0x008fe40008000f00 */
[----:B------:R-:W1:Y:S07]  /*4030*/  REDUX UR4, R0 ;  /* 0x00000000000473c4 */ /* 0x000e6e0000000000 */
[----:B------:R2:W-:Y:S01]  /*4040*/  @P0 ATOMS.AND RZ, [UR6+0x14], R2 ;  /* 0x00001402ffff098c */ /* 0x0005e2000a800006 */
[----:B-1----:R-:W-:-:S05]  /*4050*/  IMAD.U32 R0, RZ, RZ, UR4 ;  /* 0x00000004ff007e24 */ /* 0x002fca000f8e00ff */
[----:B------:R2:W-:Y:S01]  /*4060*/  @P0 ATOMS.AND RZ, [UR6+0x18], R0 ;  /* 0x00001800ffff098c */ /* 0x0005e2000a800006 */
[----:B------:R-:W-:Y:S05]  /*4070*/  BRA `(.L_x_85) ;  /* 0x0000000000147947 */ /* 0x000fea0003800000 */
.L_x_84:
[----:B------:R-:W-:Y:S02]  /*4080*/  MOV R2, 0x40a0 ;  /* 0x000040a000027802 */ /* 0x000fe40000000f00 */
[----:B---345:R-:W-:Y:S05]  /*4090*/  CALL.REL.NOINC `($__internal_0_$__cuda_sm10x_tcgen05_guardrail_trap_col_being_dealloced_not_returned_by_alloc) ;  /* 0x0000006400947944 */ /* 0x038fea0003c00000 */
[----:B------:R-:W-:Y:S05]  /*40a0*/  BRA `(.L_x_85) ;  /* 0x0000000000087947 */ /* 0x000fea0003800000 */
.L_x_83:
[----:B------:R-:W-:Y:S02]  /*40b0*/  MOV R2, 0x40d0 ;  /* 0x000040d000027802 */ /* 0x000fe40000000f00 */
[----:B---345:R-:W-:Y:S05]  /*40c0*/  CALL.REL.NOINC `($__internal_2_$__cuda_sm10x_tcgen05_guardrail_trap_unallocated_columns_being_dealloced) ;  /* 0x0000006400a07944 */ /* 0x038fea0003c00000 */
.L_x_85:
[----:B------:R-:W-:Y:S01]  /*40d0*/  NOP ;  /* 0x0000000000007918 */ /* 0x000fe20000000000 */
[----:B----4-:R-:W-:Y:S05]  /*40e0*/  EXIT ;  /* 0x000000000000794d */ /* 0x010fea0003800000 */
.L_x_56:
[----:B------:R-:W-:-:S09]  /*40f0*/  UISETP.NE.OR UP5, UPT, UR10, 0x3, !UP5 ;  /* 0x000000030a00788c */ /* 0x000fd2000efa5670 */
[----:B------:R-:W-:Y:S05]  /*4100*/  BRA.U UP5, `(.L_x_86) ;  /* 0x0000001105747547 */ /* 0x000fea000b800000 */
[----:B------:R-:W1:Y:S01]  /*4110*/  LDC R0, c[0x0][0xb30] ;  /* 0x0002cc00ff007b82 */ /* 0x000e620000000800 */
[----:B------:R-:W2:Y:S01]  /*4120*/  LDCU.64 UR8, c[0x0][0x888] ;  /* 0x00011100ff0877ac */ /* 0x000ea20008000a00 */
[----:B------:R-:W-:Y:S02]  /*4130*/  HFMA2 R27, -RZ, RZ, 0, 0 ;  /* 0x00000000ff1b7431 */ /* 0x000fe400000001ff */
[----:B------:R-:W-:Y:S01]  /*4140*/  IMAD.MOV.U32 R29, RZ, RZ, 0x1 ;  /* 0x00000001ff1d7424 */ /* 0x000fe200078e00ff */
[----:B------:R-:W-:Y:S01]  /*4150*/  MOV R25, 0x1000 ;  /* 0x0000100000197802 */ /* 0x000fe20000000f00 */
[----:B------:R-:W3:Y:S01]  /*4160*/  LDCU.64 UR4, c[0x0][0x890] ;  /* 0x00011200ff0477ac */ /* 0x000ee20008000a00 */
[----:B------:R-:W-:Y:S01]  /*4170*/  IMAD.MOV.U32 R28, RZ, RZ, RZ ;  /* 0x000000ffff1c7224 */ /* 0x000fe200078e00ff */
[----:B------:R-:W4:Y:S01]  /*4180*/  LDC R24, c[0x0][0x370] ;  /* 0x0000dc00ff187b82 */ /* 0x000f220000000800 */
[----:B------:R-:W-:Y:S01]  /*4190*/  UMOV UR7, 0x400 ;  /* 0x0000040000077882 */ /* 0x000fe20000000000 */
[----:B------:R-:W-:-:S02]  /*41a0*/  UPLOP3.LUT UP1, UPT, UPT, UPT, UPT, 0x40, 0x4 ;  /* 0x000000000004789c */ /* 0x000fc40003f2e870 */
[----:B------:R-:W-:-:S04]  /*41b0*/  ULEA UR7, UR37, UR7, 0x18 ;  /* 0x0000000725077291 */ /* 0x000fc8000f8ec0ff */
[----:B------:R-:W4:Y:S01]  /*41c0*/  LDC R3, c[0x0][0xb0c] ;  /* 0x0002c300ff037b82 */ /* 0x000f220000000800 */
[----:B------:R-:W-:Y:S02]  /*41d0*/  UIADD3 UR13, UPT, UPT, UR7, 0x68, URZ ;  /* 0x00000068070d7890 */ /* 0x000fe4000fffe0ff */
[----:B--2---:R-:W-:Y:S02]  /*41e0*/  UISETP.NE.U32.AND UP3, UPT, UR8, URZ, UPT ;  /* 0x000000ff0800728c */ /* 0x004fe4000bf65070 */
[----:B------:R-:W-:Y:S02]  /*41f0*/  UIADD3 UR41, UPT, UPT, UR7, 0x50, URZ ;  /* 0x0000005007297890 */ /* 0x000fe4000fffe0ff */
[----:B---3--:R-:W-:Y:S01]  /*4200*/  UISETP.NE.U32.AND UP4, UPT, UR4, URZ, UPT ;  /* 0x000000ff0400728c */ /* 0x008fe2000bf85070 */
[----:B------:R-:W2:Y:S01]  /*4210*/  LDC R18, c[0x0][0xb20] ;  /* 0x0002c800ff127b82 */ /* 0x000ea20000000800 */
[----:B-1----:R-:W-:Y:S01]  /*4220*/  ISETP.NE.AND P1, PT, R0, 0x1, PT ;  /* 0x000000010000780c */ /* 0x002fe20003f25270 */
[----:B------:R-:W-:-:S02]  /*4230*/  UISETP.NE.AND.EX UP3, UPT, UR9, URZ, UPT, UP3 ;  /* 0x000000ff0900728c */ /* 0x000fc4000bf65330 */
[----:B------:R-:W-:Y:S02]  /*4240*/  UIADD3 UR33, UPT, UPT, UR7, 0x58, URZ ;  /* 0x0000005807217890 */ /* 0x000fe4000fffe0ff */
[----:B------:R-:W-:Y:S02]  /*4250*/  UIADD3 UR25, UPT, UPT, UR7, 0x60, URZ ;  /* 0x0000006007197890 */ /* 0x000fe4000fffe0ff */
[----:B------:R-:W1:Y:S01]  /*4260*/  LDC.64 R30, c[0x0][0x348] ;  /* 0x0000d200ff1e7b82 */ /* 0x000e620000000a00 */
[----:B------:R-:W-:Y:S02]  /*4270*/  UPRMT UR13, UR37, 0x654, UR13 ;  /* 0x00000654250d7896 */ /* 0x000fe4000800000d */
[----:B------:R-:W-:-:S05]  /*4280*/  UISETP.NE.AND.EX UP4, UPT, UR5, URZ, UPT, UP4 ;  /* 0x000000ff0500728c */ /* 0x000fca000bf85340 */
[----:B------:R-:W3:Y:S08]  /*4290*/  LDC.64 R16, c[0x0][0xb10] ;  /* 0x0002c400ff107b82 */ /* 0x000ef00000000a00 */
[----:B------:R-:W1:Y:S08]  /*42a0*/  LDC.64 R6, c[0x0][0xb18] ;  /* 0x0002c600ff067b82 */ /* 0x000e700000000a00 */
[----:B------:R-:W1:Y:S08]  /*42b0*/  LDC.64 R4, c[0x0][0xb28] ;  /* 0x0002ca00ff047b82 */ /* 0x000e700000000a00 */
[----:B--2-4-:R-:W1:Y:S02]  /*42c0*/  LDC R19, c[0x0][0x374] ;  /* 0x0000dd00ff137b82 */ /* 0x014e640000000800 */
.L_x_97:
[C---:B------:R-:W-:Y:S02]  /*42d0*/  LEA R0, R28.reuse, UR7, 0x3 ;  /* 0x000000071c007c11 */ /* 0x040fe4000f8e18ff */
[----:B------:R-:W-:Y:S02]  /*42e0*/  SHF.L.U32 R2, R27, 0x1f, RZ ;  /* 0x0000001f1b027819 */ /* 0x000fe400000006ff */
[----:B------:R-:W-:Y:S02]  /*42f0*/  LEA R20, R28, UR7, 0x4 ;  /* 0x000000071c147c11 */ /* 0x000fe4000f8e20ff */
[----:B--2---:R-:W2:Y:S02]  /*4300*/  SYNCS.PHASECHK.TRANS64.TRYWAIT P0, [R0+URZ+0xa0], R2 ;  /* 0x0000a002000075a7 */ /* 0x004ea400080011ff */
[----:B--2---:R-:W-:Y:S05]  /*4310*/  @!P0 BRA `(.L_x_87) ;  /* 0x0000005c00a88947 */ /* 0x004fea0003800000 */
.L_x_176:
[----:B------:R-:W-:Y:S01]  /*4320*/  ISETP.GE.AND P0, PT, R40, 0x1, PT ;  /* 0x000000012800780c */ /* 0x000fe20003f06270 */
[----:B------:R-:W4:Y:S01]  /*4330*/  LDS.128 R20, [R20+0x130] ;  /* 0x0001300014147984 */ /* 0x000f220000000c00 */
[----:B--2---:R-:W-:Y:S01]  /*4340*/  VIADD R0, R0, 0xb0 ;  /* 0x000000b000007836 */ /* 0x004fe20000000000 */
[----:B------:R-:W-:Y:S01]  /*4350*/  @!PT LDS RZ, [RZ] ;  /* 0x00000000fffff984 */ /* 0x000fe20000000800 */
[----:B------:R-:W-:Y:S01]  /*4360*/  @!PT LDS RZ, [RZ] ;  /* 0x00000000fffff984 */ /* 0x000fe20000000800 */
[----:B------:R-:W-:Y:S01]  /*4370*/  @!PT LDS RZ, [RZ] ;  /* 0x00000000fffff984 */ /* 0x000fe20000000800 */
[----:B------:R-:W-:Y:S01]  /*4380*/  @!PT LDS RZ, [RZ] ;  /* 0x00000000fffff984 */ /* 0x000fe20000000800 */
[----:B------:R2:W-:Y:S06]  /*4390*/  MEMBAR.ALL.CTA ;  /* 0x0000000000007992 */ /* 0x0005ec0000008000 */
[----:B--2---:R-:W2:Y:S01]  /*43a0*/  FENCE.VIEW.ASYNC.S ;  /* 0x00000000000073c6 */ /* 0x004ea20000000000 */
[----:B------:R-:W-:Y:S04]  /*43b0*/  PRMT R0, RZ, 0x654, R0 ;  /* 0x00000654ff007816 */ /* 0x000fe80000000000 */
[----:B--2---:R2:W-:Y:S01]  /*43c0*/  SYNCS.ARRIVE.TRANS64.RED.A1T0 RZ, [R0+URZ], RZ ;  /* 0x000000ff00ff79a7 */ /* 0x0045e200081004ff */
[----:B----4-:R-:W-:Y:S11]  /*43d0*/  LOP3.LUT P3, RZ, R22, 0x1, RZ, 0xc0, !PT ;  /* 0x0000000116ff7812 */ /* 0x010ff6000786c0ff */
[----:B------:R-:W-:Y:S02]  /*43e0*/  @!UPT UIADD3 URZ, UPT, UPT, URZ, URZ, URZ ;  /* 0x000000fffffff290 */ /* 0x000fe4000fffe0ff */
[----:B------:R-:W-:Y:S02]  /*43f0*/  @P3 MOV R11, R20 ;  /* 0x00000014000b3202 */ /* 0x000fe40000000f00 */
[----:B------:R-:W-:Y:S01]  /*4400*/  @P3 LOP3.LUT R10, R21, 0xffff, RZ, 0xc0, !PT ;  /* 0x0000ffff150a3812 */ /* 0x000fe200078ec0ff */
[----:B--2---:R-:W-:Y:S06]  /*4410*/  @!P0 BRA `(.L_x_88) ;  /* 0x0000000000a48947 */ /* 0x004fec0003800000 */
[-C--:B-1----:R-:W-:Y:S01]  /*4420*/  IMAD.HI.U32 R0, R19, R7.reuse, RZ ;  /* 0x0000000713007227 */ /* 0x082fe200078e00ff */
[----:B------:R-:W-:Y:S02]  /*4430*/  ISETP.NE.AND P0, PT, R6, 0x1, PT ;  /* 0x000000010600780c */ /* 0x000fe40003f05270 */
[----:B------:R-:W-:Y:S01]  /*4440*/  ISETP.NE.AND P2, PT, R40, 0x1, PT ;  /* 0x000000012800780c */ /* 0x000fe20003f45270 */
[----:B---3--:R-:W-:Y:S01]  /*4450*/  IMAD.HI.U32 R9, R24, R16, RZ ;  /* 0x0000001018097227 */ /* 0x008fe200078e00ff */
[----:B------:R-:W-:Y:S02]  /*4460*/  SHF.R.U32.HI R0, RZ, R18, R0 ;  /* 0x00000012ff007219 */ /* 0x000fe40000011600 */
[----:B------:R-:W-:Y:S01]  /*4470*/  ISETP.NE.AND P4, PT, R3, 0x1, PT ;  /* 0x000000010300780c */ /* 0x000fe20003f85270 */
[----:B------:R-:W-:Y:S01]  /*4480*/  IMAD.HI.U32 R13, R10, R7, RZ ;  /* 0x000000070a0d7227 */ /* 0x000fe200078e00ff */
[----:B------:R-:W-:Y:S02]  /*4490*/  SHF.R.U32.HI R9, RZ, R17, R9 ;  /* 0x00000011ff097219 */ /* 0x000fe40000011609 */
[----:B------:R-:W-:Y:S01]  /*44a0*/  SEL R0, R19, R0, !P0 ;  /* 0x0000000013007207 */ /* 0x000fe20004000000 */
[----:B------:R-:W-:Y:S01]  /*44b0*/  IMAD.HI.U32 R12, R11, R16, RZ ;  /* 0x000000100b0c7227 */ /* 0x000fe200078e00ff */
[----:B------:R-:W-:Y:S03]  /*44c0*/  SEL R9, R24, R9, !P4 ;  /* 0x0000000918097207 */ /* 0x000fe60006000000 */
[-C--:B------:R-:W-:Y:S01]  /*44d0*/  IMAD.HI.U32 R8, R0, R4.reuse, RZ ;  /* 0x0000000400087227 */ /* 0x080fe200078e00ff */
[----:B------:R-:W-:Y:S03]  /*44e0*/  SHF.R.U32.HI R12, RZ, R17, R12 ;  /* 0x00000011ff0c7219 */ /* 0x000fe6000001160c */
[----:B------:R-:W-:Y:S01]  /*44f0*/  IMAD.HI.U32 R2, R9, R4, RZ ;  /* 0x0000000409027227 */ /* 0x000fe200078e00ff */
[-C--:B------:R-:W-:Y:S02]  /*4500*/  @P2 SHF.R.U32.HI R0, RZ, R5.reuse, R8 ;  /* 0x00000005ff002219 */ /* 0x080fe40000011608 */
[----:B------:R-:W-:Y:S02]  /*4510*/  SHF.R.U32.HI R8, RZ, R18, R13 ;  /* 0x00000012ff087219 */ /* 0x000fe4000001160d */
[----:B------:R-:W-:Y:S01]  /*4520*/  @P2 SHF.R.U32.HI R9, RZ, R5, R2 ;  /* 0x00000005ff092219 */ /* 0x000fe20000011602 */
[----:B------:R-:W-:Y:S01]  /*4530*/  IMAD R0, R40, R0, RZ ;  /* 0x0000000028007224 */ /* 0x000fe200078e02ff */
[----:B------:R-:W-:Y:S02]  /*4540*/  SEL R8, R10, R8, !P0 ;  /* 0x000000080a087207 */ /* 0x000fe40004000000 */
[----:B------:R-:W-:Y:S01]  /*4550*/  SEL R2, R11, R12, !P4 ;  /* 0x0000000c0b027207 */ /* 0x000fe20006000000 */
[----:B------:R-:W-:Y:S01]  /*4560*/  IMAD R12, R40, R9, RZ ;  /* 0x00000009280c7224 */ /* 0x000fe200078e02ff */
[C---:B------:R-:W-:Y:S01]  /*4570*/  ISETP.GE.AND P0, PT, R8.reuse, R0, PT ;  /* 0x000000000800720c */ /* 0x040fe20003f06270 */
[----:B------:R-:W-:Y:S03]  /*4580*/  IMAD.HI.U32 R0, R8, R4, RZ ;  /* 0x0000000408007227 */ /* 0x000fe600078e00ff */
[----:B------:R-:W-:Y:S02]  /*4590*/  ISETP.GE.OR P0, PT, R2, R12, P0 ;  /* 0x0000000c0200720c */ /* 0x000fe40000706670 */
[-C--:B------:R-:W-:Y:S04]  /*45a0*/  SHF.R.U32.HI R0, RZ, R5.reuse, R0 ;  /* 0x00000005ff007219 */ /* 0x080fe80000011600 */
[----:B------:R-:W-:Y:S05]  /*45b0*/  SEL R13, R8, R0, !P2 ;  /* 0x00000000080d7207 */ /* 0x000fea0005000000 */
[----:B------:R-:W-:Y:S02]  /*45c0*/  IMAD.MOV R12, RZ, RZ, -R13 ;  /* 0x000000ffff0c7224 */ /* 0x000fe400078e0a0d */
[----:B------:R-:W-:Y:S04]  /*45d0*/  @!P0 IMAD.HI.U32 R0, R2, R4, RZ ;  /* 0x0000000402008227 */ /* 0x000fe800078e00ff */
[----:B------:R-:W-:Y:S01]  /*45e0*/  IMAD R12, R40, R12, R8 ;  /* 0x0000000c280c7224 */ /* 0x000fe200078e0208 */
[----:B------:R-:W-:Y:S04]  /*45f0*/  @!P0 SHF.R.U32.HI R0, RZ, R5, R0 ;  /* 0x00000005ff008219 */ /* 0x000fe80000011600 */
[----:B------:R-:W-:Y:S04]  /*4600*/  @!P0 SEL R0, R2, R0, !P2 ;  /* 0x0000000002008207 */ /* 0x000fe80005000000 */
[----:B------:R-:W-:Y:S01]  /*4610*/  @!P0 IADD3 R13, PT, PT, R13, -R0, RZ ;  /* 0x800000000d0d8210 */ /* 0x000fe20007ffe0ff */
[----:B------:R-:W-:Y:S01]  /*4620*/  @!P0 IMAD R0, R9, R12, R0 ;  /* 0x0000000c09008224 */ /* 0x000fe200078e0200 */
[----:B------:R-:W-:Y:S01]  /*4630*/  IADD3 R9, PT, PT, -R8, RZ, RZ ;  /* 0x000000ff08097210 */ /* 0x000fe20007ffe1ff */
[--C-:B------:R-:W-:Y:S02]  /*4640*/  IMAD.MOV R12, RZ, RZ, -R2.reuse ;  /* 0x000000ffff0c7224 */ /* 0x100fe400078e0a02 */
[----:B------:R-:W-:Y:S02]  /*4650*/  @!P0 IMAD R8, R13, R40, R2 ;  /* 0x000000280d088224 */ /* 0x000fe400078e0202 */
[----:B------:R-:W-:Y:S02]  /*4660*/  @!P0 IMAD.MOV.U32 R2, RZ, RZ, R0 ;  /* 0x000000ffff028224 */ /* 0x000fe400078e0000 */
[----:B------:R-:W-:Y:S02]  /*4670*/  IMAD R11, R3, R12, R11 ;  /* 0x0000000c030b7224 */ /* 0x000fe400078e020b */
[----:B------:R-:W-:Y:S02]  /*4680*/  IMAD R10, R6, R9, R10 ;  /* 0x00000009060a7224 */ /* 0x000fe400078e020a */
[----:B------:R-:W-:Y:S02]  /*4690*/  IMAD R11, R2, R3, R11 ;  /* 0x00000003020b7224 */ /* 0x000fe400078e020b */
[----:B------:R-:W-:Y:S02]  /*46a0*/  IMAD R10, R8, R6, R10 ;  /* 0x00000006080a7224 */ /* 0x000fe400078e020a */
.L_x_88:
[----:B------:R-:W-:Y:S05]  /*46b0*/  BRA.U UP1, `(.L_x_89) ;  /* 0x0000000101107547 */ /* 0x000fea000b800000 */
[----:B------:R-:W-:Y:S04]  /*46c0*/  MOV R2, UR6 ;  /* 0x0000000600027c02 */ /* 0x000fe80008000f00 */
[----:B------:R-:W-:Y:S04]  /*46d0*/  SHF.L.U32 R2, R2, 0x1f, RZ ;  /* 0x0000001f02027819 */ /* 0x000fe800000006ff */
[----:B------:R-:W2:Y:S02]  /*46e0*/  SYNCS.PHASECHK.TRANS64.TRYWAIT P0, [UR7+0x98], R2 ;  /* 0x00009802ff0075a7 */ /* 0x000ea40008001107 */
[----:B--2---:R-:W-:Y:S05]  /*46f0*/  @!P0 BRA `(.L_x_90) ;  /* 0x0000005800c48947 */ /* 0x004fea0003800000 */
.L_x_89:
[----:B------:R-:W-:Y:S02]  /*4700*/  R2UR UR42, R15 ;  /* 0x000000000f2a72ca */ /* 0x000fe400000e0000 */
[----:B------:R-:W-:Y:S02]  /*4710*/  R2UR UR43, R14 ;  /* 0x000000000e2b72ca */ /* 0x000fe400000e0000 */
[----:B------:R-:W-:Y:S02]  /*4720*/  ISETP.NE.U32.AND P2, PT, RZ, UR4, PT ;  /* 0x00000004ff007c0c */ /* 0x000fe4000bf45070 */
[----:B------:R-:W-:Y:S02]  /*4730*/  SHF.L.U32 R14, R29, 0x1f, RZ ;  /* 0x0000001f1d0e7819 */ /* 0x000fe400000006ff */
[----:B------:R-:W-:Y:S05]  /*4740*/  ISETP.NE.AND.EX P2, PT, RZ, UR5, PT, P2 ;  /* 0x00000005ff007c0c */ /* 0x000fea000bf45320 */
[----:B------:R-:W-:Y:S02]  /*4750*/  USHF.L.U32 UR42, UR42, 0x8, URZ ;  /* 0x000000082a2a7899 */ /* 0x000fe400080006ff */
[----:B------:R-:W-:Y:S01]  /*4760*/  USHF.L.U32 UR43, UR43, 0x6, URZ ;  /* 0x000000062b2b7899 */ /* 0x000fe200080006ff */
[----:B------:R-:W-:Y:S11]  /*4770*/  BRA.U !UP4, `(.L_x_91) ;  /* 0x000000010c347547 */ /* 0x000ff6000b800000 */
[----:B------:R-:W-:Y:S01]  /*4780*/  UPLOP3.LUT UP0, UPT, UPT, UPT, UP3, 0x80, 0x8 ;  /* 0x000000000008789c */ /* 0x000fe20003f0f030 */
[----:B--2---:R-:W-:Y:S02]  /*4790*/  HFMA2 R0, -RZ, RZ, 0, 5.9604644775390625e-08 ;  /* 0x00000001ff007431 */ /* 0x004fe400000001ff */
[----:B------:R-:W-:Y:S03]  /*47a0*/  IMAD.MOV.U32 R96, RZ, RZ, 0x1 ;  /* 0x00000001ff607424 */ /* 0x000fe600078e00ff */
[----:B------:R-:W-:Y:S05]  /*47b0*/  PLOP3.LUT P0, PT, PT, PT, UP0, 0x80, 0x8 ;  /* 0x000000000008781c */ /* 0x000fea0003f0f008 */
[----:B------:R-:W2:Y:S01]  /*47c0*/  @UP0 LDCU.64 UR10, c[0x0][0x888] ;  /* 0x00011100ff0a07ac */ /* 0x000ea20008000a00 */
[----:B------:R-:W-:Y:S07]  /*47d0*/  @UP0 UIMAD UR8, UR36, UR4, URZ ;  /* 0x00000004240802a4 */ /* 0x000fee000f8e02ff */
[----:B------:R-:W-:Y:S01]  /*47e0*/  @!P0 PRMT R96, R0, 0x7610, R96 ;  /* 0x0000761000608816 */ /* 0x000fe20000000060 */
[----:B--2---:R-:W-:Y:S03]  /*47f0*/  @UP0 UIMAD.WIDE UR10, UR8, 0x4, UR10 ;  /* 0x00000004080a08a5 */ /* 0x004fe6000f8e020a */
[----:B------:R-:W2:Y:S03]  /*4800*/  @!UP0 LDCU UR8, c[0x0][0x880] ;  /* 0x00011000ff0887ac */ /* 0x000ea60008000800 */
[----:B------:R-:W-:Y:S01]  /*4810*/  IMAD.U32 R8, RZ, RZ, UR10 ;  /* 0x0000000aff087e24 */ /* 0x000fe2000f8e00ff */
[----:B------:R-:W-:Y:S05]  /*4820*/  MOV R9, UR11 ;  /* 0x0000000b00097c02 */ /* 0x000fea0008000f00 */
[----:B-----5:R4:W5:Y:S02]  /*4830*/  @P0 LDG.E R49, desc[UR46][R8.64] ;  /* 0x0000002e08310981 */ /* 0x020964000c1e1900 */
[----:B--2-4-:R-:W-:Y:S07]  /*4840*/  @!P0 IMAD.U32 R49, RZ, RZ, UR8 ;  /* 0x00000008ff318e24 */ /* 0x014fee000f8e00ff */
.L_x_91:
[----:B-----5:R-:W-:Y:S01]  /*4850*/  @!P2 FSETP.EQ.AND P0, PT, R49, RZ, PT ;  /* 0x000000ff3100a20b */ /* 0x020fe20003f02000 */
[----:B------:R-:W-:Y:S01]  /*4860*/  @!UPT UIADD3 URZ, UPT, UPT, URZ, URZ, URZ ;  /* 0x000000fffffff290 */ /* 0x000fe2000fffe0ff */
[----:B------:R-:W-:Y:S11]  /*4870*/  @!P2 BRA `(.L_x_92) ;  /* 0x000000000014a947 */ /* 0x000ff60003800000 */
[----:B------:R-:W-:Y:S02]  /*4880*/  LOP3.LUT P2, RZ, R96, 0xff, RZ, 0xc0, !PT ;  /* 0x000000ff60ff7812 */ /* 0x000fe4000784c0ff */
[----:B------:R-:W-:Y:S04]  /*4890*/  PLOP3.LUT P0, PT, PT, PT, UP0, 0x80, 0x8 ;  /* 0x000000000008781c */ /* 0x000fe80003f0f008 */
[----:B------:R-:W-:Y:S07]  /*48a0*/  PLOP3.LUT P0, PT, P0, PT, PT, 0x8, 0x80 ;  /* 0x000000000080781c */ /* 0x000fee000070e170 */
[----:B------:R-:W-:Y:S11]  /*48b0*/  @P2 FSETP.EQ.AND P0, PT, R49, RZ, PT ;  /* 0x000000ff3100220b */ /* 0x000ff60003f02000 */
[----:B------:R-:W-:Y:S02]  /*48c0*/  @!UPT UIADD3 URZ, UPT, UPT, URZ, URZ, URZ ;  /* 0x000000fffffff290 */ /* 0x000fe4000fffe0ff */
.L_x_92:
[----:B------:R-:W4:Y:S01]  /*48d0*/  SYNCS.PHASECHK.TRANS64.TRYWAIT P2, [UR7+0x70], R14 ;  /* 0x0000700eff0075a7 */ /* 0x000f220008041107 */
[----:B------:R-:W-:Y:S04]  /*48e0*/  ELECT P4, URZ, PT ;  /* 0x0000000000ff782f */ /* 0x000fe80003880000 */
[----:B------:R-:W-:Y:S11]  /*48f0*/  PLOP3.LUT P4, PT, P0, P4, PT, 0xf2, 0x2f ;  /* 0x00000000002f781c */ /* 0x000ff60000789e72 */
[----:B------:R-:W-:Y:S02]  /*4900*/  @!UPT UIADD3 URZ, UPT, UPT, URZ, URZ, URZ ;  /* 0x000000fffffff290 */ /* 0x000fe4000fffe0ff */
[----:B-1----:R-:W-:Y:S05]  /*4910*/  @!P4 IADD3 R8, P0, PT, R30, 0x580, RZ ;  /* 0x000005801e08c810 */ /* 0x002fea0007f1e0ff */
[----:B--2---:R-:W-:Y:S01]  /*4920*/  @!P4 IMAD.X R2, RZ, RZ, R31, P0 ;  /* 0x000000ffff02c224 */ /* 0x004fe200000e061f */
[----:B----4-:R-:W-:Y:S07]  /*4930*/  @!P2 BRA `(.L_x_93) ;  /* 0x00000058004ca947 */ /* 0x010fee0003800000 */
.L_x_179:
[----:B------:R-:W-:Y:S01]  /*4940*/  @!P4 R2UR UR9, R8 ;  /* 0x000000000809c2ca */ /* 0x000fe200000e0000 */
[----:B------:R-:W-:Y:S01]  /*4950*/  VOTEU.ALL UP1, P4 ;  /* 0x0000000000ff7886 */ /* 0x000fe20002020000 */
[----:B------:R-:W-:Y:S01]  /*4960*/  @!P4 R2UR UR8, R2 ;  /* 0x000000000208c2ca */ /* 0x000fe200000e0000 */
[----:B------:R-:W-:Y:S01]  /*4970*/  VOTEU.ALL UP2, P4 ;  /* 0x0000000000ff7886 */ /* 0x000fe20002040000 */
[----:B------:R-:W-:Y:S01]  /*4980*/  UMOV UR16, 0x0 ;  /* 0x0000000000107882 */ /* 0x000fe20000000000 */
[----:B------:R-:W-:Y:S01]  /*4990*/  UMOV UR17, 0x10000000 ;  /* 0x1000000000117882 */ /* 0x000fe20000000000 */
[----:B------:R-:W-:Y:S01]  /*49a0*/  @!UP1 UIADD3 UR40, UPT, UPT, UR7, 0x200, URZ ;  /* 0x0000020007289890 */ /* 0x000fe2000fffe0ff */
[----:B-1----:R-:W-:Y:S01]  /*49b0*/  @!P4 IMAD.MOV.U32 R0, RZ, RZ, 0x1000 ;  /* 0x00001000ff00c424 */ /* 0x002fe200078e00ff */
[----:B------:R-:W-:Y:S01]  /*49c0*/  UMOV UR44, UR36 ;  /* 0x00000024002c7c82 */ /* 0x000fe20008000000 */
[----:B------:R-:W-:Y:S01]  /*49d0*/  @!UP1 UIADD3 UR10, UPT, UPT, UR42, 0x80, URZ ;  /* 0x000000802a0a9890 */ /* 0x000fe2000fffe0ff */
[----:B------:R-:W-:Y:S01]  /*49e0*/  UMOV UR11, UR43 ;  /* 0x0000002b000b7c82 */ /* 0x000fe20008000000 */
[----:B------:R-:W-:Y:S02]  /*49f0*/  UMOV UR12, UR36 ;  /* 0x00000024000c7c82 */ /* 0x000fe40008000000 */
[----:B------:R-:W-:Y:S01]  /*4a00*/  IMAD.U32 R8, RZ, RZ, UR9 ;  /* 0x00000009ff087e24 */ /* 0x000fe2000f8e00ff */
[----:B------:R-:W-:Y:S01]  /*4a10*/  UMOV UR9, UR41 ;  /* 0x0000002900097c82 */ /* 0x000fe20008000000 */
[----:B------:R-:W-:Y:S01]  /*4a20*/  IMAD.U32 R9, RZ, RZ, UR8 ;  /* 0x00000008ff097e24 */ /* 0x000fe2000f8e00ff */
[----:B------:R-:W-:Y:S02]  /*4a30*/  @!UP1 UIADD3 UR8, UPT, UPT, UR7, 0xa00, URZ ;  /* 0x00000a0007089890 */ /* 0x000fe4000fffe0ff */
[----:B------:R-:W-:Y:S01]  /*4a40*/  @!P4 R2UR UR18, R8 ;  /* 0x000000000812c2ca */ /* 0x000fe200000e0000 */
[----:B------:R-:W-:Y:S01]  /*4a50*/  VOTEU.ALL UP1, P4 ;  /* 0x0000000000ff7886 */ /* 0x000fe20002020000 */
[----:B------:R-:W-:Y:S01]  /*4a60*/  @!P4 R2UR UR19, R9 ;  /* 0x000000000913c2ca */ /* 0x000fe200000e0000 */
[----:B------:R-:W-:Y:S01]  /*4a70*/  UPRMT UR14, UR37, 0x654, UR41 ;  /* 0x00000654250e7896 */ /* 0x000fe20008000029 */
[----:B------:R-:W-:Y:S05]  /*4a80*/  @!P4 IADD3 R8, P0, PT, R30, 0x580, RZ ;  /* 0x000005801e08c810 */ /* 0x000fea0007f1e0ff */
[----:B------:R-:W-:Y:S06]  /*4a90*/  @!P4 IMAD.X R2, RZ, RZ, R31, P0 ;  /* 0x000000ffff02c224 */ /* 0x000fec00000e061f */
[----:B------:R1:W-:Y:S01]  /*4aa0*/  @!UP2 UTMALDG.3D [UR40], [UR18], desc[UR16] ;  /* 0x000010281200a5b4 */ /* 0x0003e20008011000 */
[----:B------:R1:W-:Y:S01]  /*4ab0*/  @!UP1 UTMALDG.3D [UR8], [UR18], desc[UR16] ;  /* 0x00001008120095b4 */ /* 0x0003e20008011000 */
[----:B------:R1:W-:Y:S01]  /*4ac0*/  @!P4 SYNCS.ARRIVE.TRANS64.RED.A0TR RZ, [UR7+0x50], R0 ;  /* 0x00005000ffffc9a7 */ /* 0x0003e20008300407 */
[----:B------:R-:W-:Y:S01]  /*4ad0*/  SYNCS.ARRIVE.TRANS64.RED.A1T0 RZ, [UR14], RZ ;  /* 0x000000ffffff79a7 */ /* 0x000fe2000810040e */
[----:B------:R-:W2:Y:S02]  /*4ae0*/  SYNCS.PHASECHK.TRANS64.TRYWAIT P2, [UR7+0x78], R14 ;  /* 0x0000780eff0075a7 */ /* 0x000ea40008041107 */
[----:B-12---:R-:W-:Y:S05]  /*4af0*/  @!P2 BRA `(.L_x_94) ;  /* 0x0000005400f4a947 */ /* 0x006fea0003800000 */
.L_x_181:
        /* <DEDUP_REMOVED lines=8> */
[----:B------:R-:W-:Y:S01]  /*4b80*/  @!UP1 UIADD3 UR32, UPT, UPT, UR7, 0x1200, URZ ;  /* 0x0000120007209890 */ /* 0x000fe2000fffe0ff */
[----:B------:R-:W-:Y:S01]  /*4b90*/  UMOV UR35, UR43 ;  /* 0x0000002b00237c82 */ /* 0x000fe20008000000 */
[----:B------:R-:W-:Y:S03]  /*4ba0*/  @!UP1 UIADD3 UR10, UPT, UPT, UR42, 0xa0, URZ ;  /* 0x000000a02a0a9890 */ /* 0x000fe6000fffe0ff */
[----:B------:R-:W-:Y:S01]  /*4bb0*/  IMAD.U32 R8, RZ, RZ, UR9 ;  /* 0x00000009ff087e24 */ /* 0x000fe2000f8e00ff */
[----:B------:R-:W-:Y:S01]  /*4bc0*/  UMOV UR9, UR33 ;  /* 0x0000002100097c82 */ /* 0x000fe20008000000 */
[----:B------:R-:W-:Y:S01]  /*4bd0*/  IMAD.U32 R9, RZ, RZ, UR8 ;  /* 0x00000008ff097e24 */ /* 0x000fe2000f8e00ff */
[----:B------:R-:W-:Y:S02]  /*4be0*/  @!UP1 UIADD3 UR8, UPT, UPT, UR7, 0x1a00, URZ ;  /* 0x00001a0007089890 */ /* 0x000fe4000fffe0ff */
[----:B------:R-:W-:Y:S01]  /*4bf0*/  @!P4 R2UR UR18, R8 ;  /* 0x000000000812c2ca */ /* 0x000fe200000e0000 */
[----:B------:R-:W-:Y:S01]  /*4c00*/  VOTEU.ALL UP1, P4 ;  /* 0x0000000000ff7886 */ /* 0x000fe20002020000 */
[----:B------:R-:W-:Y:S01]  /*4c10*/  @!P4 R2UR UR19, R9 ;  /* 0x000000000913c2ca */ /* 0x000fe200000e0000 */
[----:B------:R-:W-:Y:S01]  /*4c20*/  UMOV UR11, UR43 ;  /* 0x0000002b000b7c82 */ /* 0x000fe20008000000 */
[----:B------:R-:W-:Y:S01]  /*4c30*/  UMOV UR12, UR36 ;  /* 0x00000024000c7c82 */ /* 0x000fe20008000000 */
[----:B------:R-:W-:Y:S01]  /*4c40*/  UPRMT UR14, UR37, 0x654, UR33 ;  /* 0x00000654250e7896 */ /* 0x000fe20008000021 */
[----:B------:R-:W-:Y:S05]  /*4c50*/  @!P4 IADD3 R8, P0, PT, R30, 0x580, RZ ;  /* 0x000005801e08c810 */ /* 0x000fea0007f1e0ff */
[----:B------:R-:W-:Y:S04]  /*4c60*/  @!P4 IMAD.X R2, RZ, RZ, R31, P0 ;  /* 0x000000ffff02c224 */ /* 0x000fe800000e061f */
[----:B------:R1:W-:Y:S01]  /*4c70*/  @!UP2 UTMALDG.3D [UR32], [UR18], desc[UR16] ;  /* 0x000010201200a5b4 */ /* 0x0003e20008011000 */
[----:B------:R1:W-:Y:S01]  /*4c80*/  @!UP1 UTMALDG.3D [UR8], [UR18], desc[UR16] ;  /* 0x00001008120095b4 */ /* 0x0003e20008011000 */
[----:B------:R1:W-:Y:S01]  /*4c90*/  @!P4 SYNCS.ARRIVE.TRANS64.RED.A0TR RZ, [UR7+0x58], R0 ;  /* 0x00005800ffffc9a7 */ /* 0x0003e20008300407 */
[----:B------:R-:W-:Y:S01]  /*4ca0*/  SYNCS.ARRIVE.TRANS64.RED.A1T0 RZ, [UR14], RZ ;  /* 0x000000ffffff79a7 */ /* 0x000fe2000810040e */
[----:B------:R-:W2:Y:S02]  /*4cb0*/  SYNCS.PHASECHK.TRANS64.TRYWAIT P2, [UR7+0x80], R14 ;  /* 0x0000800eff0075a7 */ /* 0x000ea40008041107 */
[----:B-12---:R-:W-:Y:S05]  /*4cc0*/  @!P2 BRA `(.L_x_95) ;  /* 0x000000540098a947 */ /* 0x006fea0003800000 */
.L_x_183:
[----:B------:R-:W2:Y:S01]  /*4cd0*/  LDC.64 R12, c[0x0][0xb18] ;  /* 0x0002c600ff0c7b82 */ /* 0x000ea20000000a00 */
[----:B------:R-:W-:Y:S01]  /*4ce0*/  @!P4 R2UR UR8, R2 ;  /* 0x000000000208c2ca */ /* 0x000fe200000e0000 */
[----:B------:R-:W-:Y:S01]  /*4cf0*/  VOTEU.ALL UP1, P4 ;  /* 0x0000000000ff7886 */ /* 0x000fe20002020000 */
[----:B------:R-:W-:Y:S01]  /*4d00*/  @!P4 R2UR UR9, R8 ;  /* 0x000000000809c2ca */ /* 0x000fe200000e0000 */
[----:B------:R-:W-:Y:S01]  /*4d10*/  VOTEU.ALL UP2, P4 ;  /* 0x0000000000ff7886 */ /* 0x000fe20002040000 */
[----:B------:R-:W-:Y:S03]  /*4d20*/  UMOV UR16, 0x0 ;  /* 0x0000000000107882 */ /* 0x000fe60000000000 */
[----:B------:R-:W4:Y:S01]  /*4d30*/  @!P1 LDC R2, c[0x0][0xb0c] ;  /* 0x0002c300ff029b82 */ /* 0x000f220000000800 */
[----:B------:R-:W-:Y:S01]  /*4d40*/  @!UP1 UIADD3 UR26, UPT, UPT, UR42, 0x40, URZ ;  /* 0x000000402a1a9890 */ /* 0x000fe2000fffe0ff */
[----:B-1----:R-:W-:Y:S01]  /*4d50*/  @!P4 IMAD.MOV.U32 R0, RZ, RZ, 0x1000 ;  /* 0x00001000ff00c424 */ /* 0x002fe200078e00ff */
[----:B------:R-:W-:Y:S01]  /*4d60*/  @!UP1 UIADD3 UR24, UPT, UPT, UR7, 0x2200, URZ ;  /* 0x0000220007189890 */ /* 0x000fe2000fffe0ff */
[----:B------:R-:W-:Y:S01]  /*4d70*/  @P3 SHF.R.U32.HI R26, RZ, 0x10, R21 ;  /* 0x00000010ff1a3819 */ /* 0x000fe20000011615 */
[----:B------:R-:W-:Y:S01]  /*4d80*/  UMOV UR17, 0x10000000 ;  /* 0x1000000000117882 */ /* 0x000fe20000000000 */
[----:B------:R-:W-:Y:S01]  /*4d90*/  UMOV UR27, UR43 ;  /* 0x0000002b001b7c82 */ /* 0x000fe20008000000 */
[----:B------:R-:W-:Y:S01]  /*4da0*/  UMOV UR28, UR36 ;  /* 0x00000024001c7c82 */ /* 0x000fe20008000000 */
[----:B------:R-:W-:Y:S01]  /*4db0*/  IMAD.U32 R9, RZ, RZ, UR8 ;  /* 0x00000008ff097e24 */ /* 0x000fe2000f8e00ff */
[----:B------:R-:W-:Y:S01]  /*4dc0*/  @!UP1 UIADD3 UR10, UPT, UPT, UR42, 0xc0, URZ ;  /* 0x000000c02a0a9890 */ /* 0x000fe2000fffe0ff */
[----:B------:R-:W-:Y:S01]  /*4dd0*/  IMAD.U32 R8, RZ, RZ, UR9 ;  /* 0x00000009ff087e24 */ /* 0x000fe2000f8e00ff */
[----:B------:R-:W-:Y:S01]  /*4de0*/  @!UP1 UIADD3 UR8, UPT, UPT, UR7, 0x2a00, URZ ;  /* 0x00002a0007089890 */ /* 0x000fe2000fffe0ff */
[----:B------:R-:W-:Y:S01]  /*4df0*/  VIADD R28, R28, 0x1 ;  /* 0x000000011c1c7836 */ /* 0x000fe20000000000 */
[----:B------:R-:W-:Y:S01]  /*4e00*/  @!P4 R2UR UR19, R9 ;  /* 0x000000000913c2ca */ /* 0x000fe200000e0000 */
[----:B------:R-:W-:Y:S01]  /*4e10*/  VOTEU.ALL UP1, P4 ;  /* 0x0000000000ff7886 */ /* 0x000fe20002020000 */
[----:B------:R-:W-:Y:S01]  /*4e20*/  @!P4 R2UR UR18, R8 ;  /* 0x000000000812c2ca */ /* 0x000fe200000e0000 */
[----:B------:R-:W-:Y:S01]  /*4e30*/  UMOV UR9, UR25 ;  /* 0x0000001900097c82 */ /* 0x000fe20008000000 */
[----:B------:R-:W1:Y:S01]  /*4e40*/  LDC.64 R8, c[0x0][0xb10] ;  /* 0x0002c400ff087b82 */ /* 0x000e620000000a00 */
[----:B------:R-:W-:Y:S01]  /*4e50*/  UMOV UR11, UR43 ;  /* 0x0000002b000b7c82 */ /* 0x000fe20008000000 */
[----:B------:R-:W-:Y:S01]  /*4e60*/  UMOV UR12, UR36 ;  /* 0x00000024000c7c82 */ /* 0x000fe20008000000 */
[----:B------:R-:W-:Y:S08]  /*4e70*/  UPRMT UR14, UR37, 0x654, UR25 ;  /* 0x00000654250e7896 */ /* 0x000ff00008000019 */
[----:B------:R1:W-:Y:S01]  /*4e80*/  @!UP2 UTMALDG.3D [UR24], [UR18], desc[UR16] ;  /* 0x000010181200a5b4 */ /* 0x0003e20008011000 */
[----:B------:R1:W-:Y:S01]  /*4e90*/  @!UP1 UTMALDG.3D [UR8], [UR18], desc[UR16] ;  /* 0x00001008120095b4 */ /* 0x0003e20008011000 */
[----:B------:R5:W-:Y:S01]  /*4ea0*/  @!P4 SYNCS.ARRIVE.TRANS64.RED.A0TR RZ, [UR7+0x60], R0 ;  /* 0x00006000ffffc9a7 */ /* 0x000be20008300407 */
[C---:B-1----:R-:W-:Y:S01]  /*4eb0*/  @!P1 IMAD.HI.U32 R8, R11.reuse, R8, RZ ;  /* 0x000000080b089227 */ /* 0x042fe200078e00ff */
[----:B--2---:R-:W-:Y:S02]  /*4ec0*/  @!P1 ISETP.NE.AND P0, PT, R12, 0x1, PT ;  /* 0x000000010c00980c */ /* 0x004fe40003f05270 */
[----:B----4-:R-:W-:Y:S01]  /*4ed0*/  @!P1 ISETP.NE.AND P2, PT, R2, 0x1, PT ;  /* 0x000000010200980c */ /* 0x010fe20003f45270 */
[C---:B------:R-:W-:Y:S01]  /*4ee0*/  @!P1 IMAD.HI.U32 R13, R10.reuse, R13, RZ ;  /* 0x0000000d0a0d9227 */ /* 0x040fe200078e00ff */
[----:B------:R-:W-:Y:S04]  /*4ef0*/  @!P1 SHF.R.U32.HI R8, RZ, R9, R8 ;  /* 0x00000009ff089219 */ /* 0x000fe80000011608 */
[----:B------:R-:W-:Y:S01]  /*4f00*/  @!P1 SEL R8, R11, R8, !P2 ;  /* 0x000000080b089207 */ /* 0x000fe20005000000 */
[----:B------:R-:W-:Y:S01]  /*4f10*/  SYNCS.ARRIVE.TRANS64.RED.A1T0 RZ, [UR14], RZ ;  /* 0x000000ffffff79a7 */ /* 0x000fe2000810040e */
[----:B------:R-:W1:Y:S01]  /*4f20*/  SYNCS.PHASECHK.TRANS64.TRYWAIT P5, [UR7+0x88], R14 ;  /* 0x0000880eff0075a7 */ /* 0x000e6200080a1107 */
[----:B-----5:R-:W2:Y:S02]  /*4f30*/  @!P1 LDC R0, c[0x0][0xb20] ;  /* 0x0002c800ff009b82 */ /* 0x020ea40000000800 */
[----:B--2---:R-:W-:Y:S04]  /*4f40*/  @!P1 SHF.R.U32.HI R0, RZ, R0, R13 ;  /* 0x00000000ff009219 */ /* 0x004fe8000001160d */
[----:B------:R-:W-:Y:S05]  /*4f50*/  @!P1 SEL R9, R10, R0, !P0 ;  /* 0x000000000a099207 */ /* 0x000fea0004000000 */
[----:B------:R-:W-:Y:S02]  /*4f60*/  @!P1 IMAD.IADD R0, R9, 0x1, -R8 ;  /* 0x0000000109009824 */ /* 0x000fe400078e0a08 */
[----:B------:R-:W-:Y:S02]  /*4f70*/  @!P1 IMAD.IADD R8, R8, 0x1, -R9 ;  /* 0x0000000108089824 */ /* 0x000fe400078e0a09 */
[----:B------:R-:W-:Y:S02]  /*4f80*/  @!P1 IMAD R11, R0, R2, R11 ;  /* 0x00000002000b9224 */ /* 0x000fe400078e020b */
[----:B------:R-:W-:Y:S01]  /*4f90*/  @!P1 IMAD R10, R8, R12, R10 ;  /* 0x0000000c080a9224 */ /* 0x000fe200078e020a */
[----:B-1----:R-:W-:Y:S06]  /*4fa0*/  @!P5 BRA `(.L_x_96) ;  /* 0x0000005000f8d947 */ /* 0x002fec0003800000 */
.L_x_185:
[----:B------:R-:W-:Y:S01]  /*4fb0*/  @!P4 IADD3 R2, P0, PT, R30, 0x580, RZ ;  /* 0x000005801e02c810 */ /* 0x000fe20007f1e0ff */
[----:B------:R-:W-:Y:S01]  /*4fc0*/  VOTEU.ALL UP1, P4 ;  /* 0x0000000000ff7886 */ /* 0x000fe20002020000 */
[----:B------:R-:W-:Y:S01]  /*4fd0*/  VOTEU.ALL UP2, P4 ;  /* 0x0000000000ff7886 */ /* 0x000fe20002040000 */
[----:B------:R-:W-:Y:S01]  /*4fe0*/  UMOV UR14, 0x0 ;  /* 0x00000000000e7882 */ /* 0x000fe20000000000 */
[----:B------:R-:W-:Y:S01]  /*4ff0*/  @!P4 R2UR UR9, R2 ;  /* 0x000000000209c2ca */ /* 0x000fe200000e0000 */
[----:B-1----:R-:W-:Y:S01]  /*5000*/  @!P4 IMAD.X R0, RZ, RZ, R31, P0 ;  /* 0x000000ffff00c224 */ /* 0x002fe200000e061f */
[----:B------:R-:W-:Y:S01]  /*5010*/  @!UP1 UIADD3 UR17, UPT, UPT, UR7, 0x68, URZ ;  /* 0x0000006807119890 */ /* 0x000fe2000fffe0ff */
[----:B------:R-:W-:Y:S01]  /*5020*/  ISETP.NE.AND P0, PT, R28, 0x2, PT ;  /* 0x000000021c00780c */ /* 0x000fe20003f05270 */
[----:B------:R-:W-:Y:S01]  /*5030*/  @!UP1 UIADD3 UR18, UPT, UPT, UR42, 0x60, URZ ;  /* 0x000000602a129890 */ /* 0x000fe2000fffe0ff */
[----:B------:R-:W-:Y:S01]  /*5040*/  LOP3.LUT R29, R29, 0x1, RZ, 0x3c, !PT ;  /* 0x000000011d1d7812 */ /* 0x000fe200078e3cff */
[----:B------:R-:W-:Y:S01]  /*5050*/  @!UP1 UIADD3 UR16, UPT, UPT, UR7, 0x3200, URZ ;  /* 0x0000320007109890 */ /* 0x000fe2000fffe0ff */
[----:B------:R-:W-:Y:S01]  /*5060*/  @!P4 R2UR UR8, R0 ;  /* 0x000000000008c2ca */ /* 0x000fe200000e0000 */
[----:B------:R-:W-:Y:S01]  /*5070*/  UMOV UR15, 0x10000000 ;  /* 0x10000000000f7882 */ /* 0x000fe20000000000 */
[----:B------:R-:W-:Y:S01]  /*5080*/  UMOV UR19, UR43 ;  /* 0x0000002b00137c82 */ /* 0x000fe20008000000 */
[----:B------:R-:W-:Y:S01]  /*5090*/  UMOV UR20, UR36 ;  /* 0x0000002400147c82 */ /* 0x000fe20008000000 */
[----:B------:R-:W-:Y:S01]  /*50a0*/  @!UP1 UIADD3 UR10, UPT, UPT, UR42, 0xe0, URZ ;  /* 0x000000e02a0a9890 */ /* 0x000fe2000fffe0ff */
[----:B------:R-:W-:Y:S01]  /*50b0*/  SEL R0, RZ, 0x1, P0 ;  /* 0x00000001ff007807 */ /* 0x000fe20000000000 */
[----:B------:R-:W-:Y:S01]  /*50c0*/  IMAD.U32 R8, RZ, RZ, UR9 ;  /* 0x00000009ff087e24 */ /* 0x000fe2000f8e00ff */
[----:B------:R-:W-:Y:S01]  /*50d0*/  UMOV UR11, UR43 ;  /* 0x0000002b000b7c82 */ /* 0x000fe20008000000 */
[----:B------:R-:W-:Y:S01]  /*50e0*/  UMOV UR12, UR36 ;  /* 0x00000024000c7c82 */ /* 0x000fe20008000000 */
[----:B------:R-:W-:Y:S01]  /*50f0*/  UMOV UR9, UR17 ;  /* 0x0000001100097c82 */ /* 0x000fe20008000000 */
[----:B------:R-:W-:Y:S01]  /*5100*/  @P3 R2UR UR36, R26 ;  /* 0x000000001a2432ca */ /* 0x000fe200000e0000 */
[----:B------:R-:W-:Y:S01]  /*5110*/  IMAD.IADD R15, R10, 0x1, R94 ;  /* 0x000000010a0f7824 */ /* 0x000fe200078e025e */
[----:B------:R-:W-:Y:S01]  /*5120*/  @!P4 R2UR UR22, R8 ;  /* 0x000000000816c2ca */ /* 0x000fe200000e0000 */
[----:B------:R-:W-:Y:S01]  /*5130*/  IMAD.U32 R9, RZ, RZ, UR8 ;  /* 0x00000008ff097e24 */ /* 0x000fe2000f8e00ff */
[----:B------:R-:W-:Y:S01]  /*5140*/  @!UP1 UIADD3 UR8, UPT, UPT, UR7, 0x3a00, URZ ;  /* 0x00003a0007089890 */ /* 0x000fe2000fffe0ff */
[----:B------:R-:W-:Y:S01]  /*5150*/  LOP3.LUT R27, R27, R0, RZ, 0x3c, !PT ;  /* 0x000000001b1b7212 */ /* 0x000fe200078e3cff */
[----:B------:R-:W-:Y:S01]  /*5160*/  VOTEU.ALL UP1, P4 ;  /* 0x0000000000ff7886 */ /* 0x000fe20002020000 */
[----:B------:R-:W-:Y:S01]  /*5170*/  IMAD.IADD R14, R11, 0x1, R95 ;  /* 0x000000010b0e7824 */ /* 0x000fe200078e025f */
[----:B------:R-:W-:Y:S02]  /*5180*/  @!P4 R2UR UR23, R9 ;  /* 0x000000000917c2ca */ /* 0x000fe400000e0000 */
[----:B------:R-:W-:Y:S11]  /*5190*/  SEL R28, R28, RZ, P0 ;  /* 0x000000ff1c1c7207 */ /* 0x000ff60000000000 */
[----:B------:R2:W-:Y:S01]  /*51a0*/  @!UP2 UTMALDG.3D [UR16], [UR22], desc[UR14] ;  /* 0x00000e101600a5b4 */ /* 0x0005e20008011000 */
[----:B------:R2:W-:Y:S01]  /*51b0*/  @!UP1 UTMALDG.3D [UR8], [UR22], desc[UR14] ;  /* 0x00000e08160095b4 */ /* 0x0005e20008011000 */
[----:B------:R2:W-:Y:S01]  /*51c0*/  @!P4 SYNCS.ARRIVE.TRANS64.RED.A0TR RZ, [UR7+0x68], R25 ;  /* 0x00006819ffffc9a7 */ /* 0x0005e20008300407 */
[----:B------:R-:W-:Y:S01]  /*51d0*/  UPLOP3.LUT UP1, UPT, UPT, UPT, UPT, 0x80, 0x8 ;  /* 0x000000000008789c */ /* 0x000fe20003f2f070 */
[----:B------:R-:W-:Y:S01]  /*51e0*/  SYNCS.ARRIVE.TRANS64.RED.A1T0 RZ, [UR13], RZ ;  /* 0x000000ffffff79a7 */ /* 0x000fe2000810040d */
[----:B------:R-:W-:Y:S09]  /*51f0*/  @P3 BRA `(.L_x_97) ;  /* 0xfffffff000343947 */ /* 0x000ff2000383ffff */
[----:B------:R-:W-:-:S04]  /*5200*/  SHF.L.U32 R2, R29, 0x1f, RZ ;  /* 0x0000001f1d027819 */ /* 0x000fc800000006ff */
[----:B------:R-:W1:Y:S02]  /*5210*/  SYNCS.PHASECHK.TRANS64.TRYWAIT P0, [UR7+0x70], R2 ;  /* 0x00007002ff0075a7 */ /* 0x000e640008001107 */
[----:B-1----:R-:W-:Y:S05]  /*5220*/  @!P0 BRA `(.L_x_98) ;  /* 0x0000005000708947 */ /* 0x002fea0003800000 */
.L_x_187:
[----:B------:R-:W4:Y:S02]  /*5230*/  SYNCS.PHASECHK.TRANS64.TRYWAIT P0, [UR7+0x78], R2 ;  /* 0x00007802ff0075a7 */ /* 0x000f240008001107 */
[----:B----4-:R-:W-:Y:S05]  /*5240*/  @!P0 BRA `(.L_x_99) ;  /* 0x0000005000808947 */ /* 0x010fea0003800000 */
.L_x_189:
[----:B------:R-:W4:Y:S02]  /*5250*/  SYNCS.PHASECHK.TRANS64.TRYWAIT P0, [UR7+0x80], R2 ;  /* 0x00008002ff0075a7 */ /* 0x000f240008001107 */
[----:B----4-:R-:W-:Y:S05]  /*5260*/  @!P0 BRA `(.L_x_100) ;  /* 0x0000005000908947 */ /* 0x010fea0003800000 */
.L_x_191:
[----:B-1----:R-:W-:-:S07]  /*5270*/  MOV R0, UR7 ;  /* 0x0000000700007c02 */ /* 0x002fce0008000f00 */
.L_x_101:
[----:B-1----:R-:W-:-:S04]  /*5280*/  SHF.L.U32 R2, R29, 0x1f, RZ ;  /* 0x0000001f1d027819 */ /* 0x002fc800000006ff */
[----:B------:R1:W4:Y:S03]  /*5290*/  SYNCS.PHASECHK.TRANS64.TRYWAIT P0, [R0+URZ+0x88], R2 ;  /* 0x00008802000075a7 */ /* 0x00032600080011ff */
[----:B----4-:R-:W-:Y:S05]  /*52a0*/  @!P0 NANOSLEEP.SYNCS 0x989680 ;  /* 0x009896800000895d */ /* 0x010fea0003900000 */
[----:B------:R-:W4:Y:S02]  /*52b0*/  @!P0 SYNCS.PHASECHK.TRANS64 P0, [R0+URZ+0x88], R2 ;  /* 0x00008802000085a7 */ /* 0x000f2400080010ff */
[----:B--2-4-:R-:W-:Y:S05]  /*52c0*/  @P0 EXIT ;  /* 0x000000000000094d */ /* 0x014fea0003800000 */
[----:B------:R-:W-:Y:S05]  /*52d0*/  BRA `(.L_x_101) ;  /* 0xfffffffc00e87947 */ /* 0x000fea000383ffff */
.L_x_86:
[----:B------:R-:W-:-:S06]  /*52e0*/  UISETP.GE.AND UP1, UPT, UR10, 0x4, UPT ;  /* 0x000000040a00788c */ /* 0x000fcc000bf26270 */
[----:B------:R-:W-:-:S13]  /*52f0*/  PLOP3.LUT P0, PT, PT, PT, UP1, 0x80, 0x8 ;  /* 0x000000000008781c */ /* 0x000fda0003f0f018 */
[----:B------:R-:W-:Y:S05]  /*5300*/  @!P0 EXIT ;  /* 0x000000000000894d */ /* 0x000fea0003800000 */
[----:B------:R-:W-:Y:S01]  /*5310*/  BAR.SYNC.DEFER_BLOCKING 0x6, 0xa0 ;  /* 0x0182800000007b1d */ /* 0x000fe20000010000 */
[C---:B------:R-:W-:Y:S01]  /*5320*/  IMAD.SHL.U32 R101, R109.reuse, 0x20, RZ ;  /* 0x000000206d657824 */ /* 0x040fe200078e00ff */
[----:B------:R-:W-:Y:S01]  /*5330*/  CS2R R106, SRZ ;  /* 0x00000000006a7805 */ /* 0x000fe2000001ff00 */
[C---:B------:R-:W-:Y:S01]  /*5340*/  IMAD.SHL.U32 R2, R109.reuse, 0x4, RZ ;  /* 0x000000046d027824 */ /* 0x040fe200078e00ff */
[----:B------:R-:W-:Y:S01]  /*5350*/  CS2R R104, SRZ ;  /* 0x0000000000687805 */ /* 0x000fe2000001ff00 */
[----:B------:R-:W-:Y:S01]  /*5360*/  IMAD.U32 R46, R109, 0x10000, RZ ;  /* 0x000100006d2e7824 */ /* 0x000fe200078e00ff */
[----:B------:R-:W-:Y:S02]  /*5370*/  UMOV UR49, 0x400 ;  /* 0x0000040000317882 */ /* 0x000fe40000000000 */
[----:B------:R-:W1:Y:S01]  /*5380*/  LDC R99, c[0x0][0x370] ;  /* 0x0000dc00ff637b82 */ /* 0x000e620000000800 */
[----:B------:R-:W-:Y:S01]  /*5390*/  ULEA UR49, UR37, UR49, 0x18 ;  /* 0x0000003125317291 */ /* 0x000fe2000f8ec0ff */
[C---:B------:R-:W-:Y:S01]  /*53a0*/  LOP3.LUT R3, R101.reuse, 0x80, RZ, 0xc0, !PT ;  /* 0x0000008065037812 */ /* 0x040fe200078ec0ff */
[C---:B------:R-:W-:Y:S01]  /*53b0*/  IMAD.SHL.U32 R4, R102.reuse, 0x400, RZ ;  /* 0x0000040066047824 */ /* 0x040fe200078e00ff */
[----:B------:R-:W-:Y:S01]  /*53c0*/  LOP3.LUT R100, R101, 0xb60, RZ, 0xc0, !PT ;  /* 0x00000b6065647812 */ /* 0x000fe200078ec0ff */
[----:B------:R-:W-:Y:S01]  /*53d0*/  UIADD3 UR4, UPT, UPT, UR49, 0x4200, URZ ;  /* 0x0000420031047890 */ /* 0x000fe2000fffe0ff */
[----:B------:R-:W-:Y:S01]  /*53e0*/  LOP3.LUT R2, R3, 0x10, R2, 0xf8, !PT ;  /* 0x0000001003027812 */ /* 0x000fe200078ef802 */
[----:B------:R-:W-:Y:S01]  /*53f0*/  IMAD.SHL.U32 R3, R102, 0x200000, RZ ;  /* 0x0020000066037824 */ /* 0x000fe200078e00ff */
[----:B------:R-:W2:Y:S01]  /*5400*/  LDC R42, c[0x0][0xb0c] ;  /* 0x0002c300ff2a7b82 */ /* 0x000ea20000000800 */
[----:B------:R-:W-:Y:S01]  /*5410*/  LOP3.LUT R100, R100, 0x400, R4, 0xf8, !PT ;  /* 0x0000040064647812 */ /* 0x000fe200078ef804 */
[----:B------:R-:W-:Y:S01]  /*5420*/  IMAD.MOV.U32 R45, RZ, RZ, RZ ;  /* 0x000000ffff2d7224 */ /* 0x000fe200078e00ff */
[----:B------:R-:W-:Y:S01]  /*5430*/  LOP3.LUT P0, RZ, R101, 0x80, RZ, 0xc0, !PT ;  /* 0x0000008065ff7812 */ /* 0x000fe2000780c0ff */
[----:B------:R-:W-:Y:S01]  /*5440*/  IMAD.MOV.U32 R112, RZ, RZ, RZ ;  /* 0x000000ffff707224 */ /* 0x000fe200078e00ff */
[----:B------:R-:W-:Y:S01]  /*5450*/  LOP3.LUT R3, R3, 0x200000, RZ, 0xc0, !PT ;  /* 0x0020000003037812 */ /* 0x000fe200078ec0ff */
[----:B------:R-:W-:Y:S01]  /*5460*/  IMAD.U32 R108, RZ, RZ, UR4 ;  /* 0x00000004ff6c7e24 */ /* 0x000fe2000f8e00ff */
[----:B------:R-:W-:Y:S01]  /*5470*/  LOP3.LUT R100, R100, R2, RZ, 0xfc, !PT ;  /* 0x0000000264647212 */ /* 0x000fe200078efcff */
[----:B------:R-:W3:Y:S01]  /*5480*/  LDC R97, c[0x0][0xb20] ;  /* 0x0002c800ff617b82 */ /* 0x000ee20000000800 */
[----:B------:R-:W4:Y:S01]  /*5490*/  LDS R0, [UR49+0x150] ;  /* 0x00015031ff007984 */ /* 0x000f220008000800 */
[----:B------:R-:W-:Y:S01]  /*54a0*/  LOP3.LUT R46, R3, 0x400000, R46, 0xf8, !PT ;  /* 0x00400000032e7812 */ /* 0x000fe200078ef82e */
[----:B------:R-:W1:Y:S01]  /*54b0*/  LDCU.64 UR52, c[0x0][0x348] ;  /* 0x00006900ff3477ac */ /* 0x000e620008000a00 */
[----:B------:R-:W-:-:S02]  /*54c0*/  P2R R2, PR, RZ, 0x1 ;  /* 0x00000001ff027803 */ /* 0x000fc40000000000 */
[----:B------:R-:W-:Y:S01]  /*54d0*/  LOP3.LUT R109, R109, 0x60, RZ, 0xc0, !PT ;  /* 0x000000606d6d7812 */ /* 0x000fe200078ec0ff */
[----:B------:R-:W1:Y:S01]  /*54e0*/  LDCU.64 UR38, c[0x0][0x888] ;  /* 0x00011100ff2677ac */ /* 0x000e620008000a00 */
[----:B------:R-:W1:Y:S01]  /*54f0*/  LDC R41, c[0x0][0xb30] ;  /* 0x0002cc00ff297b82 */ /* 0x000e620000000800 */
[----:B------:R-:W1:Y:S01]  /*5500*/  LDCU.64 UR44, c[0x0][0x890] ;  /* 0x00011200ff2c77ac */ /* 0x000e620008000a00 */
[----:B------:R-:W-:-:S06]  /*5510*/  UIADD3 UR48, UPT, UPT, UR49, 0x200, URZ ;  /* 0x0000020031307890 */ /* 0x000fcc000fffe0ff */
[----:B------:R-:W1:Y:S08]  /*5520*/  LDC.64 R92, c[0x0][0xb10] ;  /* 0x0002c400ff5c7b82 */ /* 0x000e700000000a00 */
[----:B------:R-:W1:Y:S08]  /*5530*/  LDC.64 R38, c[0x0][0xb18] ;  /* 0x0002c600ff267b82 */ /* 0x000e700000000a00 */
[----:B------:R-:W1:Y:S08]  /*5540*/  LDC.64 R36, c[0x0][0xb28] ;  /* 0x0002ca00ff247b82 */ /* 0x000e700000000a00 */
[----:B------:R-:W1:Y:S01]  /*5550*/  LDC.64 R90, c[0x0][0x8b0] ;  /* 0x00022c00ff5a7b82 */ /* 0x000e620000000a00 */
[----:B----4-:R-:W-:-:S07]  /*5560*/  IMAD.IADD R46, R0, 0x1, R46 ;  /* 0x00000001002e7824 */ /* 0x010fce00078e022e */
[----:B------:R-:W4:Y:S08]  /*5570*/  LDC.64 R88, c[0x0][0x8a8] ;  /* 0x00022a00ff587b82 */ /* 0x000f300000000a00 */
[----:B--23--:R-:W1:Y:S02]  /*5580*/  LDC R98, c[0x0][0x374] ;  /* 0x0000dd00ff627b82 */ /* 0x00ce640000000800 */
.L_x_143:
[----:B------:R-:W-:Y:S02]  /*5590*/  LEA R0, R112, UR49, 0x3 ;  /* 0x0000003170007c11 */ /* 0x000fe4000f8e18ff */
[----:B------:R-:W-:Y:S02]  /*55a0*/  SHF.L.U32 R2, R106, 0x1f, RZ ;  /* 0x0000001f6a027819 */ /* 0x000fe400000006ff */
[----:B------:R-:W-:Y:S02]  /*55b0*/  LEA R16, R112, UR49, 0x4 ;  /* 0x0000003170107c11 */ /* 0x000fe4000f8e20ff */
[----:B------:R-:W2:Y:S02]  /*55c0*/  SYNCS.PHASECHK.TRANS64.TRYWAIT P0, [R0+URZ+0xa0], R2 ;  /* 0x0000a002000075a7 */ /* 0x000ea400080011ff */
[----:B-12---:R-:W-:Y:S05]  /*55d0*/  @!P0 BRA `(.L_x_102) ;  /* 0x0000004c00cc8947 */ /* 0x006fea0003800000 */
.L_x_192:
[----:B------:R-:W3:Y:S01]  /*55e0*/  LDC.64 R10, c[0x0][0xb10] ;  /* 0x0002c400ff0a7b82 */ /* 0x000ee20000000a00 */
[----:B------:R-:W4:Y:S01]  /*55f0*/  LDS.128 R16, [R16+0x130] ;  /* 0x0001300010107984 */ /* 0x000f220000000c00 */
[----:B-1----:R-:W-:Y:S01]  /*5600*/  ISETP.NE.AND P1, PT, R41, 0x1, PT ;  /* 0x000000012900780c */ /* 0x002fe20003f25270 */
[----:B--2---:R-:W-:Y:S01]  /*5610*/  VIADD R0, R0, 0xb0 ;  /* 0x000000b000007836 */ /* 0x004fe20000000000 */
[----:B------:R-:W-:Y:S04]  /*5620*/  ISETP.GE.AND P0, PT, R40, 0x1, PT ;  /* 0x000000012800780c */ /* 0x000fe80003f06270 */
[----:B------:R-:W1:Y:S01]  /*5630*/  LDC.64 R8, c[0x0][0xb18] ;  /* 0x0002c600ff087b82 */ /* 0x000e620000000a00 */
[----:B------:R-:W-:Y:S01]  /*5640*/  PRMT R0, RZ, 0x654, R0 ;  /* 0x00000654ff007816 */ /* 0x000fe20000000000 */
[----:B------:R-:W-:Y:S01]  /*5650*/  @!PT LDS RZ, [RZ] ;  /* 0x00000000fffff984 */ /* 0x000fe20000000800 */
[----:B------:R-:W-:Y:S01]  /*5660*/  @!PT LDS RZ, [RZ] ;  /* 0x00000000fffff984 */ /* 0x000fe20000000800 */
[----:B------:R-:W-:Y:S01]  /*5670*/  @!PT LDS RZ, [RZ] ;  /* 0x00000000fffff984 */ /* 0x000fe20000000800 */
[----:B------:R-:W-:Y:S01]  /*5680*/  @!PT LDS RZ, [RZ] ;  /* 0x00000000fffff984 */ /* 0x000fe20000000800 */
[----:B------:R2:W-:Y:S06]  /*5690*/  MEMBAR.ALL.CTA ;  /* 0x0000000000007992 */ /* 0x0005ec0000008000 */
[----:B--2---:R-:W2:Y:S01]  /*56a0*/  FENCE.VIEW.ASYNC.S ;  /* 0x00000000000073c6 */ /* 0x004ea20000000000 */
[----:B------:R-:W1:Y:S08]  /*56b0*/  @!P1 LDC R12, c[0x0][0xb20] ;  /* 0x0002c800ff0c9b82 */ /* 0x000e700000000800 */
[----:B------:R-:W1:Y:S01]  /*56c0*/  @!P1 LDC R7, c[0x0][0xb0c] ;  /* 0x0002c300ff079b82 */ /* 0x000e620000000800 */
[----:B--2---:R2:W-:Y:S01]  /*56d0*/  SYNCS.ARRIVE.TRANS64.RED.A1T0 RZ, [R0+URZ], RZ ;  /* 0x000000ff00ff79a7 */ /* 0x0045e200081004ff */
[----:B----4-:R-:W-:Y:S04]  /*56e0*/  LOP3.LUT P4, RZ, R18, 0x1, RZ, 0xc0, !PT ;  /* 0x0000000112ff7812 */ /* 0x010fe8000788c0ff */
[----:B------:R-:W-:Y:S09]  /*56f0*/  P2R R110, PR, RZ, 0x10 ;  /* 0x00000010ff6e7803 */ /* 0x000ff20000000000 */
[----:B------:R-:W-:Y:S02]  /*5700*/  @P4 MOV R44, R16 ;  /* 0x00000010002c4202 */ /* 0x000fe40000000f00 */
[----:B------:R-:W-:Y:S01]  /*5710*/  @P4 LOP3.LUT R43, R17, 0xffff, RZ, 0xc0, !PT ;  /* 0x0000ffff112b4812 */ /* 0x000fe200078ec0ff */
[----:B--23--:R-:W-:Y:S06]  /*5720*/  @!P0 BRA `(.L_x_103) ;  /* 0x0000000000a48947 */ /* 0x00cfec0003800000 */
[----:B------:R-:W-:Y:S01]  /*5730*/  IMAD.HI.U32 R0, R98, R39, RZ ;  /* 0x0000002762007227 */ /* 0x000fe200078e00ff */
[----:B------:R-:W-:Y:S02]  /*5740*/  ISETP.NE.AND P0, PT, R38, 0x1, PT ;  /* 0x000000012600780c */ /* 0x000fe40003f05270 */
[----:B------:R-:W-:Y:S01]  /*5750*/  ISETP.NE.AND P2, PT, R40, 0x1, PT ;  /* 0x000000012800780c */ /* 0x000fe20003f45270 */
[----:B------:R-:W-:Y:S01]  /*5760*/  IMAD.HI.U32 R4, R99, R92, RZ ;  /* 0x0000005c63047227 */ /* 0x000fe200078e00ff */
[----:B------:R-:W-:Y:S02]  /*5770*/  SHF.R.U32.HI R0, RZ, R97, R0 ;  /* 0x00000061ff007219 */ /* 0x000fe40000011600 */
[----:B------:R-:W-:Y:S01]  /*5780*/  ISETP.NE.AND P3, PT, R42, 0x1, PT ;  /* 0x000000012a00780c */ /* 0x000fe20003f65270 */
[----:B------:R-:W-:Y:S01]  /*5790*/  IMAD.HI.U32 R6, R43, R39, RZ ;  /* 0x000000272b067227 */ /* 0x000fe200078e00ff */
[-C--:B------:R-:W-:Y:S02]  /*57a0*/  SHF.R.U32.HI R4, RZ, R93.reuse, R4 ;  /* 0x0000005dff047219 */ /* 0x080fe40000011604 */
[----:B------:R-:W-:Y:S01]  /*57b0*/  SEL R0, R98, R0, !P0 ;  /* 0x0000000062007207 */ /* 0x000fe20004000000 */
[----:B------:R-:W-:Y:S01]  /*57c0*/  IMAD.HI.U32 R5, R44, R92, RZ ;  /* 0x0000005c2c057227 */ /* 0x000fe200078e00ff */
[----:B------:R-:W-:Y:S03]  /*57d0*/  SEL R4, R99, R4, !P3 ;  /* 0x0000000463047207 */ /* 0x000fe60005800000 */
[-C--:B------:R-:W-:Y:S01]  /*57e0*/  IMAD.HI.U32 R3, R0, R36.reuse, RZ ;  /* 0x0000002400037227 */ /* 0x080fe200078e00ff */
[----:B------:R-:W-:Y:S03]  /*57f0*/  SHF.R.U32.HI R5, RZ, R93, R5 ;  /* 0x0000005dff057219 */ /* 0x000fe60000011605 */
[----:B------:R-:W-:Y:S01]  /*5800*/  IMAD.HI.U32 R2, R4, R36, RZ ;  /* 0x0000002404027227 */ /* 0x000fe200078e00ff */
[----:B------:R-:W-:Y:S02]  /*5810*/  @P2 SHF.R.U32.HI R0, RZ, R37, R3 ;  /* 0x00000025ff002219 */ /* 0x000fe40000011603 */
[----:B------:R-:W-:Y:S02]  /*5820*/  SHF.R.U32.HI R3, RZ, R97, R6 ;  /* 0x00000061ff037219 */ /* 0x000fe40000011606 */
[----:B------:R-:W-:Y:S01]  /*5830*/  @P2 SHF.R.U32.HI R4, RZ, R37, R2 ;  /* 0x00000025ff042219 */ /* 0x000fe20000011602 */
[----:B------:R-:W-:Y:S01]  /*5840*/  IMAD R0, R40, R0, RZ ;  /* 0x0000000028007224 */ /* 0x000fe200078e02ff */
[----:B------:R-:W-:Y:S02]  /*5850*/  SEL R3, R43, R3, !P0 ;  /* 0x000000032b037207 */ /* 0x000fe40004000000 */
[----:B------:R-:W-:Y:S01]  /*5860*/  SEL R2, R44, R5, !P3 ;  /* 0x000000052c027207 */ /* 0x000fe20005800000 */
[----:B------:R-:W-:Y:S01]  /*5870*/  IMAD R5, R40, R4, RZ ;  /* 0x0000000428057224 */ /* 0x000fe200078e02ff */
[C---:B------:R-:W-:Y:S01]  /*5880*/  ISETP.GE.AND P0, PT, R3.reuse, R0, PT ;  /* 0x000000000300720c */ /* 0x040fe20003f06270 */
[C---:B------:R-:W-:Y:S03]  /*5890*/  IMAD.HI.U32 R0, R3.reuse, R36, RZ ;  /* 0x0000002403007227 */ /* 0x040fe600078e00ff */
[C---:B------:R-:W-:Y:S02]  /*58a0*/  ISETP.GE.OR P0, PT, R2.reuse, R5, P0 ;  /* 0x000000050200720c */ /* 0x040fe40000706670 */
[----:B------:R-:W-:Y:S04]  /*58b0*/  SHF.R.U32.HI R0, RZ, R37, R0 ;  /* 0x00000025ff007219 */ /* 0x000fe80000011600 */
[C---:B------:R-:W-:Y:S05]  /*58c0*/  SEL R6, R3.reuse, R0, !P2 ;  /* 0x0000000003067207 */ /* 0x040fea0005000000 */
        /* <DEDUP_REMOVED lines=14> */
[----:B------:R-:W-:Y:S07]  /*59b0*/  IMAD R43, R3, R38, R43 ;  /* 0x00000026032b7224 */ /* 0x000fee00078e022b */
.L_x_103:
[----:B-1----:R-:W-:Y:S01]  /*59c0*/  @!P1 ISETP.NE.AND P0, PT, R8, 0x1, PT ;  /* 0x000000010800980c */ /* 0x002fe20003f05270 */
[----:B------:R-:W-:Y:S01]  /*59d0*/  @!P1 IMAD.HI.U32 R0, R44, R10, RZ ;  /* 0x0000000a2c009227 */ /* 0x000fe200078e00ff */
[----:B------:R-:W-:Y:S01]  /*59e0*/  @!P1 ISETP.NE.AND P2, PT, R7, 0x1, PT ;  /* 0x000000010700980c */ /* 0x000fe20003f45270 */
[----:B------:R-:W-:Y:S01]  /*59f0*/  ULOP3.LUT UP0, URZ, UR48, 0x90, URZ, 0xc0, !UPT ;  /* 0x0000009030ff7892 */ /* 0x000fe2000f80c0ff */
[----:B------:R-:W-:Y:S01]  /*5a00*/  R2UR UR42, R14 ;  /* 0x000000000e2a72ca */ /* 0x000fe200000e0000 */
[----:B------:R-:W-:Y:S01]  /*5a10*/  @!P1 IMAD.HI.U32 R2, R43, R9, RZ ;  /* 0x000000092b029227 */ /* 0x000fe200078e00ff */
[----:B------:R-:W-:Y:S02]  /*5a20*/  @!P1 SHF.R.U32.HI R0, RZ, R11, R0 ;  /* 0x0000000bff009219 */ /* 0x000fe40000011600 */
[----:B------:R-:W-:Y:S01]  /*5a30*/  R2UR UR41, R15 ;  /* 0x000000000f2972ca */ /* 0x000fe200000e0000 */
[----:B------:R-:W-:Y:S01]  /*5a40*/  VIADD R112, R112, 0x1 ;  /* 0x0000000170707836 */ /* 0x000fe20000000000 */
[----:B------:R-:W-:Y:S02]  /*5a50*/  @!P1 SHF.R.U32.HI R2, RZ, R12, R2 ;  /* 0x0000000cff029219 */ /* 0x000fe40000011602 */
[----:B------:R-:W-:Y:S02]  /*5a60*/  @!P1 SEL R3, R44, R0, !P2 ;  /* 0x000000002c039207 */ /* 0x000fe40005000000 */
[----:B------:R-:W-:Y:S02]  /*5a70*/  @!P1 SEL R2, R43, R2, !P0 ;  /* 0x000000022b029207 */ /* 0x000fe40004000000 */
[----:B------:R-:W-:Y:S01]  /*5a80*/  @P4 SHF.R.U32.HI R103, RZ, 0x10, R17 ;  /* 0x00000010ff674819 */ /* 0x000fe20000011611 */
[----:B------:R-:W-:Y:S02]  /*5a90*/  USHF.L.U32 UR42, UR42, 0x6, URZ ;  /* 0x000000062a2a7899 */ /* 0x000fe400080006ff */
[----:B------:R-:W-:Y:S02]  /*5aa0*/  @!P1 IMAD.IADD R0, R2, 0x1, -R3 ;  /* 0x0000000102009824 */ /* 0x000fe400078e0a03 */
[----:B------:R-:W-:Y:S01]  /*5ab0*/  @!P1 IMAD.IADD R2, R3, 0x1, -R2 ;  /* 0x0000000103029824 */ /* 0x000fe200078e0a02 */
[----:B------:R-:W-:Y:S01]  /*5ac0*/  USHF.L.U32 UR41, UR41, 0x8, URZ ;  /* 0x0000000829297899 */ /* 0x000fe200080006ff */
[----:B------:R-:W-:Y:S02]  /*5ad0*/  @!P1 IMAD R44, R0, R7, R44 ;  /* 0x00000007002c9224 */ /* 0x000fe400078e022c */
[----:B------:R-:W-:Y:S01]  /*5ae0*/  @!P1 IMAD R43, R2, R8, R43 ;  /* 0x00000008022b9224 */ /* 0x000fe200078e022b */
[----:B------:R-:W-:Y:S08]  /*5af0*/  BRA.U !UP0, `(.L_x_104) ;  /* 0x0000000108407547 */ /* 0x000ff0000b800000 */
[----:B------:R-:W1:Y:S01]  /*5b00*/  LDCU.64 UR8, c[0x4][0x88] ;  /* 0x01001100ff0877ac */ /* 0x000e620008000a00 */
[----:B------:R-:W-:Y:S01]  /*5b10*/  MOV R3, 0x0 ;  /* 0x0000000000037802 */ /* 0x000fe20000000f00 */
[----:B------:R-:W-:Y:S02]  /*5b20*/  HFMA2 R12, -RZ, RZ, 0, 5.9604644775390625e-08 ;  /* 0x00000001ff0c7431 */ /* 0x000fe400000001ff */
[----:B------:R-:W-:Y:S02]  /*5b30*/  IMAD.MOV.U32 R8, RZ, RZ, 0x70 ;  /* 0x00000070ff087424 */ /* 0x000fe400078e00ff */
[----:B------:R-:W-:Y:S01]  /*5b40*/  IMAD.MOV.U32 R13, RZ, RZ, RZ ;  /* 0x000000ffff0d7224 */ /* 0x000fe200078e00ff */
[----:B------:R-:W2:Y:S01]  /*5b50*/  LDCU.64 UR6, c[0x4][0x90] ;  /* 0x01001200ff0677ac */ /* 0x000ea20008000a00 */
[----:B------:R-:W3:Y:S01]  /*5b60*/  LDC.64 R2, c[0x4][R3] ;  /* 0x0100000003027b82 */ /* 0x000ee20000000a00 */
[----:B------:R-:W4:Y:S01]  /*5b70*/  LDCU.64 UR4, c[0x4][0x8] ;  /* 0x01000100ff0477ac */ /* 0x000f220008000a00 */
[----:B-1----:R-:W-:Y:S01]  /*5b80*/  MOV R5, UR9 ;  /* 0x0000000900057c02 */ /* 0x002fe20008000f00 */
[----:B------:R-:W-:Y:S01]  /*5b90*/  IMAD.U32 R4, RZ, RZ, UR8 ;  /* 0x00000008ff047e24 */ /* 0x000fe2000f8e00ff */
[----:B--2---:R-:W-:Y:S01]  /*5ba0*/  MOV R7, UR7 ;  /* 0x0000000700077c02 */ /* 0x004fe20008000f00 */
[----:B------:R-:W-:Y:S01]  /*5bb0*/  IMAD.U32 R6, RZ, RZ, UR6 ;  /* 0x00000006ff067e24 */ /* 0x000fe2000f8e00ff */
[----:B----4-:R-:W-:Y:S01]  /*5bc0*/  MOV R11, UR5 ;  /* 0x00000005000b7c02 */ /* 0x010fe20008000f00 */
[----:B------:R-:W-:Y:S02]  /*5bd0*/  IMAD.U32 R10, RZ, RZ, UR4 ;  /* 0x00000004ff0a7e24 */ /* 0x000fe4000f8e00ff */
[----:B------:R-:W-:Y:S07]  /*5be0*/  LEPC R20, `(.L_x_104) ;  /* 0x000000001014794e */ /* 0x000fee0000000000 */
[----:B---3-5:R-:W-:Y:S05]  /*5bf0*/  CALL.ABS.NOINC R2 ;  /* 0x0000000002007343 */ /* 0x028fea0003c00000 */
.L_x_104:
[----:B------:R-:W-:Y:S01]  /*5c00*/  LOP3.LUT P0, RZ, R108, 0x90, RZ, 0xc0, !PT ;  /* 0x000000906cff7812 */ /* 0x000fe2000780c0ff */
[----:B------:R-:W-:Y:S11]  /*5c10*/  BSSY.RECONVERGENT B6, `(.L_x_105) ;  /* 0x0000013000067945 */ /* 0x000ff60003800200 */
[----:B------:R-:W-:Y:S01]  /*5c20*/  @!UPT UIADD3 URZ, UPT, UPT, URZ, URZ, URZ ;  /* 0x000000fffffff290 */ /* 0x000fe2000fffe0ff */
[----:B------:R-:W-:Y:S05]  /*5c30*/  @!P0 BRA `(.L_x_106) ;  /* 0x0000000000408947 */ /* 0x000fea0003800000 */
        /* <DEDUP_REMOVED lines=16> */
.L_x_106:
[----:B------:R-:W-:Y:S05]  /*5d40*/  BSYNC.RECONVERGENT B6 ;  /* 0x0000000000067941 */ /* 0x000fea0003800200 */
.L_x_105:
[----:B------:R-:W-:Y:S01]  /*5d50*/  ISETP.NE.U32.AND P4, PT, R90, RZ, PT ;  /* 0x000000ff5a00720c */ /* 0x000fe20003f85070 */
[----:B------:R-:W-:Y:S01]  /*5d60*/  UISETP.NE.AND UP2, UPT, UR50, URZ, UPT ;  /* 0x000000ff3200728c */ /* 0x000fe2000bf45270 */
[----:B------:R-:W-:Y:S01]  /*5d70*/  ISETP.NE.U32.AND P3, PT, RZ, UR38, PT ;  /* 0x00000026ff007c0c */ /* 0x000fe2000bf65070 */
[----:B------:R-:W-:Y:S01]  /*5d80*/  UISETP.NE.U32.AND UP1, UPT, UR44, URZ, UPT ;  /* 0x000000ff2c00728c */ /* 0x000fe2000bf25070 */
[----:B------:R-:W-:Y:S01]  /*5d90*/  ISETP.NE.AND.EX P4, PT, R91, RZ, PT, P4 ;  /* 0x000000ff5b00720c */ /* 0x000fe20003f85340 */
[----:B------:R-:W-:Y:S01]  /*5da0*/  UPLOP3.LUT UP0, UPT, UPT, UPT, UPT, 0x40, 0x4 ;  /* 0x000000000004789c */ /* 0x000fe20003f0e870 */
[----:B------:R-:W-:Y:S01]  /*5db0*/  ISETP.NE.AND.EX P3, PT, RZ, UR39, PT, P3 ;  /* 0x00000027ff007c0c */ /* 0x000fe2000bf65330 */
[----:B------:R-:W-:Y:S01]  /*5dc0*/  UISETP.NE.AND.EX UP1, UPT, UR45, URZ, UPT, UP1 ;  /* 0x000000ff2d00728c */ /* 0x000fe2000bf25310 */
[----:B------:R-:W-:Y:S04]  /*5dd0*/  PLOP3.LUT P1, PT, PT, PT, UP2, 0x80, 0x8 ;  /* 0x000000000008781c */ /* 0x000fe80003f2f028 */
[----:B------:R-:W-:Y:S06]  /*5de0*/  @UP2 UPLOP3.LUT UP0, UPT, UPT, UPT, UP1, 0x80, 0x8 ;  /* 0x000000000008289c */ /* 0x000fec0003f0f010 */
[----:B------:R-:W-:Y:S01]  /*5df0*/  PLOP3.LUT P0, PT, PT, PT, UP0, 0x80, 0x8 ;  /* 0x000000000008781c */ /* 0x000fe20003f0f008 */
[----:B------:R-:W-:Y:S01]  /*5e00*/  @!UPT UIADD3 URZ, UPT, UPT, URZ, URZ, URZ ;  /* 0x000000fffffff290 */ /* 0x000fe2000fffe0ff */
[----:B------:R-:W-:Y:S11]  /*5e10*/  BRA.U !UP1, `(.L_x_107) ;  /* 0x0000000109387547 */ /* 0x000ff6000b800000 */
[----:B------:R-:W-:Y:S01]  /*5e20*/  UISETP.NE.U32.AND UP0, UPT, UR38, URZ, UPT ;  /* 0x000000ff2600728c */ /* 0x000fe2000bf05070 */
[----:B------:R-:W-:Y:S02]  /*5e30*/  HFMA2 R0, -RZ, RZ, 0, 5.9604644775390625e-08 ;  /* 0x00000001ff007431 */ /* 0x000fe400000001ff */
[----:B------:R-:W-:Y:S01]  /*5e40*/  IMAD.MOV.U32 R96, RZ, RZ, 0x1 ;  /* 0x00000001ff607424 */ /* 0x000fe200078e00ff */
[----:B------:R-:W-:Y:S06]  /*5e50*/  UISETP.NE.AND.EX UP0, UPT, UR39, URZ, UPT, UP0 ;  /* 0x000000ff2700728c */ /* 0x000fec000bf05300 */
[----:B------:R-:W-:Y:S05]  /*5e60*/  PLOP3.LUT P2, PT, PT, PT, UP0, 0x80, 0x8 ;  /* 0x000000000008781c */ /* 0x000fea0003f4f008 */
[----:B------:R-:W1:Y:S01]  /*5e70*/  @UP0 LDCU.64 UR6, c[0x0][0x888] ;  /* 0x00011100ff0607ac */ /* 0x000e620008000a00 */
[----:B------:R-:W-:Y:S07]  /*5e80*/  @UP0 UIMAD UR4, UR36, UR44, URZ ;  /* 0x0000002c240402a4 */ /* 0x000fee000f8e02ff */
[----:B------:R-:W-:Y:S01]  /*5e90*/  @!P2 PRMT R96, R0, 0x7610, R96 ;  /* 0x000076100060a816 */ /* 0x000fe20000000060 */
[----:B-1----:R-:W-:Y:S03]  /*5ea0*/  @UP0 UIMAD.WIDE UR6, UR4, 0x4, UR6 ;  /* 0x00000004040608a5 */ /* 0x002fe6000f8e0206 */
[----:B------:R-:W1:Y:S03]  /*5eb0*/  @!UP0 LDCU UR4, c[0x0][0x880] ;  /* 0x00011000ff0487ac */ /* 0x000e660008000800 */
[----:B------:R-:W-:Y:S01]  /*5ec0*/  IMAD.U32 R2, RZ, RZ, UR6 ;  /* 0x00000006ff027e24 */ /* 0x000fe2000f8e00ff */
[----:B------:R-:W-:Y:S05]  /*5ed0*/  MOV R3, UR7 ;  /* 0x0000000700037c02 */ /* 0x000fea0008000f00 */
[----:B-----5:R2:W5:Y:S02]  /*5ee0*/  @P2 LDG.E R49, desc[UR46][R2.64] ;  /* 0x0000002e02312981 */ /* 0x020564000c1e1900 */
[----:B-12---:R-:W-:Y:S02]  /*5ef0*/  @!P2 IMAD.U32 R49, RZ, RZ, UR4 ;  /* 0x00000004ff31ae24 */ /* 0x006fe4000f8e00ff */
.L_x_107:
[----:B------:R-:W-:Y:S05]  /*5f00*/  @!P4 BRA `(.L_x_108) ;  /* 0x000000000020c947 */ /* 0x000fea0003800000 */
[----:B------:R-:W-:Y:S04]  /*5f10*/  ISETP.NE.U32.AND P2, PT, R88, RZ, PT ;  /* 0x000000ff5800720c */ /* 0x000fe80003f45070 */
[----:B------:R-:W-:Y:S11]  /*5f20*/  ISETP.NE.AND.EX P2, PT, R89, RZ, PT, P2 ;  /* 0x000000ff5900720c */ /* 0x000ff60003f45320 */
[----:B------:R-:W-:Y:S02]  /*5f30*/  @!UPT UIADD3 URZ, UPT, UPT, URZ, URZ, URZ ;  /* 0x000000fffffff290 */ /* 0x000fe4000fffe0ff */
[----:B------:R-:W1:Y:S01]  /*5f40*/  @P2 LDC.64 R2, c[0x0][0x8a8] ;  /* 0x00022a00ff022b82 */ /* 0x000e620000000a00 */
[----:B------:R-:W-:Y:S04]  /*5f50*/  @P2 IMAD R0, R90, UR36, RZ ;  /* 0x000000245a002c24 */ /* 0x000fe8000f8e02ff */
[----:B-1----:R-:W-:Y:S05]  /*5f60*/  @P2 IMAD.WIDE R2, R0, 0x4, R2 ;  /* 0x0000000400022825 */ /* 0x002fea00078e0202 */
[----:B-----5:R1:W5:Y:S02]  /*5f70*/  @P2 LDG.E R47, desc[UR46][R2.64] ;  /* 0x0000002e022f2981 */ /* 0x020364000c1e1900 */
[----:B-1----:R-:W2:Y:S02]  /*5f80*/  @!P2 LDC R47, c[0x0][0x8a0] ;  /* 0x00022800ff2fab82 */ /* 0x002ea40000000800 */
.L_x_108:
[----:B-----5:R-:W-:Y:S01]  /*5f90*/  FSETP.NEU.AND P2, PT, R49, RZ, PT ;  /* 0x000000ff3100720b */ /* 0x020fe20003f4d000 */
[----:B------:R-:W-:Y:S01]  /*5fa0*/  BSSY B1, `(.L_x_109) ;  /* 0x0000042000017945 */ /* 0x000fe20003800000 */
[----:B------:R-:W-:Y:S01]  /*5fb0*/  SEL R2, RZ, 0xffffffff, P3 ;  /* 0xffffffffff027807 */ /* 0x000fe20001800000 */
[----:B------:R-:W-:Y:S01]  /*5fc0*/  IMAD.MOV.U32 R114, RZ, RZ, 0x1 ;  /* 0x00000001ff727424 */ /* 0x000fe200078e00ff */
[----:B------:R-:W-:Y:S01]  /*5fd0*/  LOP3.LUT P3, RZ, R96, 0xff, RZ, 0xc0, !PT ;  /* 0x000000ff60ff7812 */ /* 0x000fe2000786c0ff */
[----:B------:R-:W-:Y:S01]  /*5fe0*/  IMAD R48, R45, 0x80, R46 ;  /* 0x000000802d307824 */ /* 0x000fe200078e022e */
[----:B------:R-:W-:Y:S02]  /*5ff0*/  @P1 SEL R0, RZ, 0xffffffff, P2 ;  /* 0xffffffffff001807 */ /* 0x000fe40001000000 */
[----:B------:R-:W-:Y:S02]  /*6000*/  CS2R R86, SRZ ;  /* 0x0000000000567805 */ /* 0x000fe4000001ff00 */
[----:B------:R-:W-:Y:S02]  /*6010*/  LEA R3, R105, UR49, 0x3 ;  /* 0x0000003169037c11 */ /* 0x000fe4000f8e18ff */
[----:B------:R-:W-:Y:S02]  /*6020*/  CS2R R84, SRZ ;  /* 0x0000000000547805 */ /* 0x000fe4000001ff00 */
[----:B------:R-:W-:Y:S02]  /*6030*/  @P0 SEL R0, R2, R0, !P3 ;  /* 0x0000000002000207 */ /* 0x000fe40005800000 */
[----:B------:R-:W-:Y:S02]  /*6040*/  CS2R R82, SRZ ;  /* 0x0000000000527805 */ /* 0x000fe4000001ff00 */
[----:B------:R-:W-:Y:S02]  /*6050*/  LEA R111, R45, UR49, 0x3 ;  /* 0x000000312d6f7c11 */ /* 0x000fe4000f8e18ff */
[----:B------:R-:W-:Y:S02]  /*6060*/  CS2R R80, SRZ ;  /* 0x0000000000507805 */ /* 0x000fe4000001ff00 */
[----:B------:R-:W-:Y:S02]  /*6070*/  @P1 LOP3.LUT R0, R0, 0x1, RZ, 0xc0, !PT ;  /* 0x0000000100001812 */ /* 0x000fe400078ec0ff */
[----:B------:R-:W-:Y:S02]  /*6080*/  SHF.L.U32 R4, R107, 0x1f, RZ ;  /* 0x0000001f6b047819 */ /* 0x000fe400000006ff */
[----:B------:R-:W-:Y:S04]  /*6090*/  ISETP.NE.U32.OR P5, PT, R0, 0x1, !P1 ;  /* 0x000000010000780c */ /* 0x000fe80004fa5470 */
[----:B------:R-:W-:Y:S09]  /*60a0*/  P2R R117, PR, RZ, 0x20 ;  /* 0x00000020ff757803 */ /* 0x000ff20000000000 */
[----:B------:R-:W-:Y:S04]  /*60b0*/  @P5 SHF.L.U32 R0, R104, 0x1f, RZ ;  /* 0x0000001f68005819 */ /* 0x000fe800000006ff */
[----:B------:R1:W3:Y:S01]  /*60c0*/  @P5 SYNCS.PHASECHK.TRANS64.TRYWAIT P1, [R3+URZ+0x50], R0 ;  /* 0x00005000030055a7 */ /* 0x0002e200080211ff */
[----:B------:R4:W2:Y:S01]  /*60d0*/  SYNCS.PHASECHK.TRANS64.TRYWAIT P0, [R111+URZ+0xc0], R4 ;  /* 0x0000c0046f0075a7 */ /* 0x0008a200080011ff */
[----:B-1----:R-:W-:Y:S02]  /*60e0*/  SEL R0, RZ, 0xffffffff, P2 ;  /* 0xffffffffff007807 */ /* 0x002fe40001000000 */
[----:B------:R-:W-:Y:S11]  /*60f0*/  PLOP3.LUT P2, PT, PT, PT, UP1, 0x80, 0x8 ;  /* 0x000000000008781c */ /* 0x000ff60003f4f018 */
[----:B------:R-:W-:Y:S02]  /*6100*/  @!UPT UIADD3 URZ, UPT, UPT, URZ, URZ, URZ ;  /* 0x000000fffffff290 */ /* 0x000fe4000fffe0ff */
[----:B------:R-:W-:Y:S04]  /*6110*/  @P2 SEL R0, R2, R0, !P3 ;  /* 0x0000000002002207 */ /* 0x000fe80005800000 */
[----:B------:R-:W-:Y:S04]  /*6120*/  LOP3.LUT R0, R0, 0x1, RZ, 0xc0, !PT ;  /* 0x0000000100007812 */ /* 0x000fe800078ec0ff */
[----:B------:R-:W-:Y:S04]  /*6130*/  ISETP.NE.U32.AND P4, PT, R0, 0x1, PT ;  /* 0x000000010000780c */ /* 0x000fe80003f85070 */
[----:B------:R-:W-:Y:S02]  /*6140*/  P2R R115, PR, RZ, 0x10 ;  /* 0x00000010ff737803 */ /* 0x000fe40000000000 */
[----:B---3--:R-:W-:Y:S01]  /*6150*/  @P5 SEL R114, RZ, 0x1, !P1 ;  /* 0x00000001ff725807 */ /* 0x008fe20004800000 */
[----:B--2-4-:R-:W-:Y:S06]  /*6160*/  @!P5 BRA `(.L_x_110) ;  /* 0x000000000094d947 */ /* 0x014fec0003800000 */
[----:B------:R-:W-:Y:S01]  /*6170*/  @P4 IMAD R5, R105, 0x1000, R100 ;  /* 0x0000100069054824 */ /* 0x000fe200078e0264 */
[----:B------:R-:W-:Y:S01]  /*6180*/  LOP3.LUT P5, RZ, R101, 0x80, RZ, 0xc0, !PT ;  /* 0x0000008065ff7812 */ /* 0x000fe200078ac0ff */
[----:B------:R-:W-:Y:S01]  /*6190*/  BSSY B0, `(.L_x_111) ;  /* 0x0000010000007945 */ /* 0x000fe20003800000 */
[----:B------:R-:W-:Y:S01]  /*61a0*/  ISETP.NE.AND P2, PT, R114, RZ, PT ;  /* 0x000000ff7200720c */ /* 0x000fe20003f45270 */
[----:B------:R-:W-:Y:S01]  /*61b0*/  @P4 VIADD R2, R5, UR49 ;  /* 0x0000003105024c36 */ /* 0x000fe20008000000 */
[----:B------:R-:W-:Y:S02]  /*61c0*/  PLOP3.LUT P1, PT, PT, PT, PT, 0x8, 0x80 ;  /* 0x000000000080781c */ /* 0x000fe40003f2e170 */
[----:B------:R-:W-:Y:S02]  /*61d0*/  CS2R R82, SRZ ;  /* 0x0000000000527805 */ /* 0x000fe4000001ff00 */
[----:B------:R-:W-:Y:S01]  /*61e0*/  @P4 PLOP3.LUT P1, PT, P5, PT, PT, 0x80, 0x8 ;  /* 0x000000000008481c */ /* 0x000fe20002f2f070 */
[C---:B------:R-:W-:Y:S01]  /*61f0*/  @P4 VIADD R0, R2.reuse, 0x200 ;  /* 0x0000020002004836 */ /* 0x040fe20000000000 */
[----:B------:R-:W-:Y:S01]  /*6200*/  CS2R R80, SRZ ;  /* 0x0000000000507805 */ /* 0x000fe2000001ff00 */
[----:B------:R-:W-:Y:S01]  /*6210*/  @P4 VIADD R2, R2, 0x210 ;  /* 0x0000021002024836 */ /* 0x000fe20000000000 */
[----:B------:R-:W-:Y:S02]  /*6220*/  CS2R R86, SRZ ;  /* 0x0000000000567805 */ /* 0x000fe4000001ff00 */
[----:B------:R-:W-:Y:S07]  /*6230*/  CS2R R84, SRZ ;  /* 0x0000000000547805 */ /* 0x000fee000001ff00 */
[----:B------:R-:W-:Y:S01]  /*6240*/  @P1 VIADD R2, R0, 0xfffffff0 ;  /* 0xfffffff000021836 */ /* 0x000fe20000000000 */
[----:B------:R-:W-:Y:S06]  /*6250*/  @P2 BRA `(.L_x_112) ;  /* 0x00000000000c2947 */ /* 0x000fec0003800000 */
[----:B------:R-:W-:Y:S04]  /*6260*/  SHF.L.U32 R0, R104, 0x1f, RZ ;  /* 0x0000001f68007819 */ /* 0x000fe800000006ff */
[----:B------:R-:W1:Y:S02]  /*6270*/  SYNCS.PHASECHK.TRANS64.TRYWAIT P1, [R3+URZ+0x50], R0 ;  /* 0x00005000030075a7 */ /* 0x000e6400080211ff */
[----:B-1----:R-:W-:Y:S05]  /*6280*/  @!P1 BRA `(.L_x_113) ;  /* 0x0000004000b49947 */ /* 0x002fea0003800000 */
.L_x_112:
[----:B------:R-:W-:Y:S05]  /*6290*/  BSYNC B0 ;  /* 0x0000000000007941 */ /* 0x000fea0003800000 */
.L_x_111:
[----:B------:R-:W-:Y:S01]  /*62a0*/  ISETP.NE.AND P1, PT, R115, RZ, PT ;  /* 0x000000ff7300720c */ /* 0x000fe20003f25270 */
[----:B-1----:R-:W-:Y:S02]  /*62b0*/  VIADD R3, R3, 0x70 ;  /* 0x0000007003037836 */ /* 0x002fe40000000000 */
[----:B------:R-:W-:Y:S02]  /*62c0*/  IMAD.U32 R0, RZ, RZ, UR37 ;  /* 0x00000025ff007e24 */ /* 0x000fe4000f8e00ff */
[----:B------:R-:W-:Y:S03]  /*62d0*/  VIADD R105, R105, 0x1 ;  /* 0x0000000169697836 */ /* 0x000fe60000000000 */
[----:B------:R-:W-:Y:S05]  /*62e0*/  PRMT R0, R0, 0x654, R3 ;  /* 0x0000065400007816 */ /* 0x000fea0000000003 */
[----:B------:R1:W2:Y:S04]  /*62f0*/  @P1 LDS.128 R80, [R5+UR49+0x200] ;  /* 0x0002003105501984 */ /* 0x0002a80008000c00 */
[----:B------:R1:W3:Y:S01]  /*6300*/  @P1 LDS.128 R84, [R2] ;  /* 0x0000000002541984 */ /* 0x0002e20000000c00 */
[C---:B------:R-:W-:Y:S01]  /*6310*/  ISETP.NE.AND P1, PT, R105.reuse, 0x4, PT ;  /* 0x000000046900780c */ /* 0x040fe20003f25270 */
[----:B------:R-:W-:Y:S01]  /*6320*/  @!PT LDS RZ, [RZ] ;  /* 0x00000000fffff984 */ /* 0x000fe20000000800 */
[----:B------:R-:W-:Y:S01]  /*6330*/  @!PT LDS RZ, [RZ] ;  /* 0x00000000fffff984 */ /* 0x000fe20000000800 */
[----:B------:R-:W-:Y:S01]  /*6340*/  @!PT LDS RZ, [RZ] ;  /* 0x00000000fffff984 */ /* 0x000fe20000000800 */
[----:B------:R-:W-:Y:S01]  /*6350*/  @!PT LDS RZ, [RZ] ;  /* 0x00000000fffff984 */ /* 0x000fe20000000800 */
[----:B------:R4:W-:Y:S06]  /*6360*/  MEMBAR.ALL.CTA ;  /* 0x0000000000007992 */ /* 0x0009ec0000008000 */
[----:B----4-:R-:W4:Y:S01]  /*6370*/  FENCE.VIEW.ASYNC.S ;  /* 0x00000000000073c6 */ /* 0x010f220000000000 */
[----:B------:R-:W-:Y:S01]  /*6380*/  SEL R105, R105, RZ, P1 ;  /* 0x000000ff69697207 */ /* 0x000fe20000800000 */
[----:B----4-:R4:W-:Y:S02]  /*6390*/  SYNCS.ARRIVE.TRANS64.RED.A1T0 RZ, [R0+URZ], RZ ;  /* 0x000000ff00ff79a7 */ /* 0x0109e400081004ff */
[----:B----4-:R-:W-:Y:S04]  /*63a0*/  SEL R0, RZ, 0x1, P1 ;  /* 0x00000001ff007807 */ /* 0x010fe80000800000 */
[----:B-12---:R-:W-:Y:S02]  /*63b0*/  LOP3.LUT R104, R104, R0, RZ, 0x3c, !PT ;  /* 0x0000000068687212 */ /* 0x006fe400078e3cff */
.L_x_110:
[----:B------:R-:W-:Y:S05]  /*63c0*/  BSYNC B1 ;  /* 0x0000000000017941 */ /* 0x000fea0003800000 */
.L_x_109:
[----:B------:R-:W-:Y:S04]  /*63d0*/  SHF.R.U32.HI R0, RZ, 0x15, R48 ;  /* 0x00000015ff007819 */ /* 0x000fe80000011630 */
[----:B------:R-:W-:Y:S01]  /*63e0*/  LOP3.LUT P1, RZ, R0, 0x3, R102, 0x48, !PT ;  /* 0x0000000300ff7812 */ /* 0x000fe20007824866 */
[----:B------:R-:W-:Y:S01]  /*63f0*/  @!UPT UIADD3 URZ, UPT, UPT, URZ, URZ, URZ ;  /* 0x000000fffffff290 */ /* 0x000fe2000fffe0ff */
[----:B------:R-:W-:Y:S11]  /*6400*/  @P0 BRA `(.L_x_114) ;  /* 0x0000000000080947 */ /* 0x000ff60003800000 */
[----:B------:R-:W1:Y:S02]  /*6410*/  SYNCS.PHASECHK.TRANS64.TRYWAIT P0, [R111+URZ+0xc0], R4 ;  /* 0x0000c0046f0075a7 */ /* 0x000e6400080011ff */
[----:B-1----:R-:W-:Y:S05]  /*6420*/  @!P0 BRA `(.L_x_115) ;  /* 0x0000004000608947 */ /* 0x002fea0003800000 */
.L_x_114:
[----:B------:R-:W-:Y:S05]  /*6430*/  @!P1 BRA `(.L_x_116) ;  /* 0x0000000000409947 */ /* 0x000fea0003800000 */
[----:B------:R-:W2:Y:S01]  /*6440*/  LDCU.64 UR8, c[0x4][0x78] ;  /* 0x01000f00ff0877ac */ /* 0x000ea20008000a00 */
[----:B------:R-:W-:Y:S01]  /*6450*/  MOV R3, 0x0 ;  /* 0x0000000000037802 */ /* 0x000fe20000000f00 */
[----:B------:R-:W-:Y:S02]  /*6460*/  HFMA2 R12, -RZ, RZ, 0, 5.9604644775390625e-08 ;  /* 0x00000001ff0c7431 */ /* 0x000fe400000001ff */
[----:B------:R-:W-:Y:S02]  /*6470*/  IMAD.MOV.U32 R8, RZ, RZ, 0x192 ;  /* 0x00000192ff087424 */ /* 0x000fe400078e00ff */
[----:B------:R-:W-:Y:S01]  /*6480*/  IMAD.MOV.U32 R13, RZ, RZ, RZ ;  /* 0x000000ffff0d7224 */ /* 0x000fe200078e00ff */
[----:B------:R-:W4:Y:S01]  /*6490*/  LDCU.64 UR6, c[0x4][0x80] ;  /* 0x01001000ff0677ac */ /* 0x000f220008000a00 */
[----:B------:R-:W3:Y:S01]  /*64a0*/  LDC.64 R2, c[0x4][R3] ;  /* 0x0100000003027b82 */ /* 0x000ee20000000a00 */
[----:B------:R-:W5:Y:S01]  /*64b0*/  LDCU.64 UR4, c[0x4][0x18] ;  /* 0x01000300ff0477ac */ /* 0x000f620008000a00 */
[----:B--2---:R-:W-:Y:S01]  /*64c0*/  MOV R5, UR9 ;  /* 0x0000000900057c02 */ /* 0x004fe20008000f00 */
[----:B-1----:R-:W-:Y:S01]  /*64d0*/  IMAD.U32 R4, RZ, RZ, UR8 ;  /* 0x00000008ff047e24 */ /* 0x002fe2000f8e00ff */
[----:B----4-:R-:W-:Y:S01]  /*64e0*/  MOV R7, UR7 ;  /* 0x0000000700077c02 */ /* 0x010fe20008000f00 */
[----:B------:R-:W-:Y:S01]  /*64f0*/  IMAD.U32 R6, RZ, RZ, UR6 ;  /* 0x00000006ff067e24 */ /* 0x000fe2000f8e00ff */
[----:B-----5:R-:W-:Y:S01]  /*6500*/  MOV R11, UR5 ;  /* 0x00000005000b7c02 */ /* 0x020fe20008000f00 */
[----:B------:R-:W-:Y:S02]  /*6510*/  IMAD.U32 R10, RZ, RZ, UR4 ;  /* 0x00000004ff0a7e24 */ /* 0x000fe4000f8e00ff */
[----:B------:R-:W-:Y:S07]  /*6520*/  LEPC R20, `(.L_x_116) ;  /* 0x000000001014794e */ /* 0x000fee0000000000 */
[----:B---3--:R-:W-:Y:S05]  /*6530*/  CALL.ABS.NOINC R2 ;  /* 0x0000000002007343 */ /* 0x008fea0003c00000 */
.L_x_116:
[----:B-1----:R-:W-:Y:S01]  /*6540*/  F2FP.F16.E5M2.UNPACK_B R4, R81 ;  /* 0x00000051ff04723e */ /* 0x002fe200020004ff */
[----:B------:R-:W-:Y:S05]  /*6550*/  WARPSYNC.ALL ;  /* 0x0000000000007948 */ /* 0x000fea0003800000 */
[----:B------:R-:W-:Y:S01]  /*6560*/  R2UR UR4, R48 ;  /* 0x00000000300472ca */ /* 0x000fe200000e0000 */
[--C-:B------:R-:W-:Y:S01]  /*6570*/  HADD2.F32 R53, -RZ, R4.reuse.H0_H0 ;  /* 0x20000004ff357230 */ /* 0x100fe20000004100 */
[-C--:B------:R-:W-:Y:S01]  /*6580*/  F2FP.F16.E5M2.UNPACK_B R3, R80.reuse ;  /* 0x00000050ff03723e */ /* 0x080fe200020004ff */
[----:B------:R-:W-:Y:S01]  /*6590*/  HADD2.F32 R54, -RZ, R4.H1_H1 ;  /* 0x30000004ff367230 */ /* 0x000fe20000004100 */
[----:B------:R-:W-:Y:S01]  /*65a0*/  F2FP.F16.E5M2.UNPACK_B R0, R80.H1 ;  /* 0x00000050ff00723e */ /* 0x000fe200030004ff */
[----:B------:R-:W-:Y:S01]  /*65b0*/  BSSY.RECONVERGENT B0, `(.L_x_117) ;  /* 0x000009e000007945 */ /* 0x000fe20003800200 */
[----:B------:R-:W-:Y:S01]  /*65c0*/  F2FP.F16.E5M2.UNPACK_B R64, R83.H1 ;  /* 0x00000053ff40723e */ /* 0x000fe200030004ff */
[--C-:B------:R-:W-:Y:S01]  /*65d0*/  HADD2.F32 R2, -RZ, R3.reuse.H0_H0 ;  /* 0x20000003ff027230 */ /* 0x100fe20000004100 */
[----:B---3--:R-:W-:Y:S01]  /*65e0*/  F2FP.F16.E5M2.UNPACK_B R74, R86 ;  /* 0x00000056ff4a723e */ /* 0x008fe200020004ff */
[----:B------:R-:W-:Y:S01]  /*65f0*/  HADD2.F32 R50, -RZ, R3.H1_H1 ;  /* 0x30000003ff327230 */ /* 0x000fe20000004100 */
[----:B------:R-:W-:Y:S01]  /*6600*/  F2FP.F16.E5M2.UNPACK_B R3, R81.H1 ;  /* 0x00000051ff03723e */ /* 0x000fe200030004ff */
[--C-:B------:R-:W-:Y:S01]  /*6610*/  HADD2.F32 R51, -RZ, R0.reuse.H0_H0 ;  /* 0x20000000ff337230 */ /* 0x100fe20000004100 */
[----:B------:R-:W-:Y:S01]  /*6620*/  MOV R116, 0x10 ;  /* 0x0000001000747802 */ /* 0x000fe20000000f00 */
[----:B------:R-:W-:Y:S01]  /*6630*/  HADD2.F32 R52, -RZ, R0.H1_H1 ;  /* 0x30000000ff347230 */ /* 0x000fe20000004100 */
[-C--:B------:R-:W-:Y:S01]  /*6640*/  F2FP.F16.E5M2.UNPACK_B R0, R82.reuse ;  /* 0x00000052ff00723e */ /* 0x080fe200020004ff */
[----:B------:R-:W1:Y:S01]  /*6650*/  LDTM.x32 R4, tmem[UR4] ;  /* 0x00000004000479ee */ /* 0x000e6200082c0000 */
[----:B------:R-:W-:Y:S01]  /*6660*/  LOP3.LUT P5, RZ, R101, 0x80, RZ, 0xc0, !PT ;  /* 0x0000008065ff7812 */ /* 0x000fe200078ac0ff */
[--C-:B------:R-:W-:Y:S01]  /*6670*/  HADD2.F32 R55, -RZ, R3.reuse.H0_H0 ;  /* 0x20000003ff377230 */ /* 0x100fe20000004100 */
[----:B------:R-:W-:Y:S01]  /*6680*/  IADD3 R113, PT, PT, R100, UR49, RZ ;  /* 0x0000003164717c10 */ /* 0x000fe2000fffe0ff */
[--C-:B------:R-:W-:Y:S01]  /*6690*/  HADD2.F32 R57, -RZ, R0.reuse.H0_H0 ;  /* 0x20000000ff397230 */ /* 0x100fe20000004100 */
[----:B------:R-:W-:Y:S01]  /*66a0*/  SEL R116, R116, 0xfffffff0, !P5 ;  /* 0xfffffff074747807 */ /* 0x000fe20006800000 */
[----:B------:R-:W-:Y:S01]  /*66b0*/  HADD2.F32 R58, -RZ, R0.H1_H1 ;  /* 0x30000000ff3a7230 */ /* 0x000fe20000004100 */
[----:B------:R-:W-:Y:S01]  /*66c0*/  F2FP.F16.E5M2.UNPACK_B R0, R83 ;  /* 0x00000053ff00723e */ /* 0x000fe200020004ff */
[----:B------:R-:W-:Y:S01]  /*66d0*/  HADD2.F32 R56, -RZ, R3.H1_H1 ;  /* 0x30000003ff387230 */ /* 0x000fe20000004100 */
[----:B------:R-:W-:Y:S01]  /*66e0*/  F2FP.F16.E5M2.UNPACK_B R3, R82.H1 ;  /* 0x00000052ff03723e */ /* 0x000fe200030004ff */
[----:B------:R-:W-:Y:S01]  /*66f0*/  HADD2.F32 R73, -RZ, R74.H0_H0 ;  /* 0x2000004aff497230 */ /* 0x000fe20000004100 */
[----:B------:R-:W-:Y:S01]  /*6700*/  IADD3 R113, PT, PT, R113, R116, RZ ;  /* 0x0000007471717210 */ /* 0x000fe20007ffe0ff */
[--C-:B------:R-:W-:Y:S01]  /*6710*/  HADD2.F32 R61, -RZ, R0.reuse.H0_H0 ;  /* 0x20000000ff3d7230 */ /* 0x100fe20000004100 */
[----:B------:R-:W-:Y:S01]  /*6720*/  ISETP.NE.AND P0, PT, R109, RZ, PT ;  /* 0x000000ff6d00720c */ /* 0x000fe20003f05270 */
[----:B------:R-:W-:Y:S01]  /*6730*/  HADD2.F32 R62, -RZ, R0.H1_H1 ;  /* 0x30000000ff3e7230 */ /* 0x000fe20000004100 */
[-C--:B------:R-:W-:Y:S01]  /*6740*/  F2FP.F16.E5M2.UNPACK_B R0, R84.reuse.H1 ;  /* 0x00000054ff00723e */ /* 0x080fe200030004ff */
[--C-:B------:R-:W-:Y:S01]  /*6750*/  HADD2.F32 R59, -RZ, R3.reuse.H0_H0 ;  /* 0x20000003ff3b7230 */ /* 0x100fe20000004100 */
[----:B------:R-:W-:Y:S01]  /*6760*/  ISETP.NE.AND P6, PT, R117, RZ, PT ;  /* 0x000000ff7500720c */ /* 0x000fe20003fc5270 */
[----:B------:R-:W-:Y:S01]  /*6770*/  HADD2.F32 R60, -RZ, R3.H1_H1 ;  /* 0x30000003ff3c7230 */ /* 0x000fe20000004100 */
[----:B------:R-:W-:Y:S01]  /*6780*/  F2FP.F16.E5M2.UNPACK_B R3, R84 ;  /* 0x00000054ff03723e */ /* 0x000fe200020004ff */
[--C-:B------:R-:W-:Y:S02]  /*6790*/  HADD2.F32 R67, -RZ, R0.reuse.H0_H0 ;  /* 0x20000000ff437230 */ /* 0x100fe40000004100 */
[----:B------:R-:W-:Y:S01]  /*67a0*/  HADD2.F32 R68, -RZ, R0.H1_H1 ;  /* 0x30000000ff447230 */ /* 0x000fe20000004100 */
[----:B------:R-:W-:Y:S01]  /*67b0*/  F2FP.F16.E5M2.UNPACK_B R0, R85.H1 ;  /* 0x00000055ff00723e */ /* 0x000fe200030004ff */
[--C-:B------:R-:W-:Y:S02]  /*67c0*/  HADD2.F32 R65, -RZ, R3.reuse.H0_H0 ;  /* 0x20000003ff417230 */ /* 0x100fe40000004100 */
[C---:B-1----:R-:W-:Y:S01]  /*67d0*/  FMUL R7, R47.reuse, R7 ;  /* 0x000000072f077220 */ /* 0x042fe20000400000 */
[----:B------:R-:W-:Y:S01]  /*67e0*/  HADD2.F32 R66, -RZ, R3.H1_H1 ;  /* 0x30000003ff427230 */ /* 0x000fe20000004100 */
[----:B------:R-:W-:Y:S01]  /*67f0*/  F2FP.F16.E5M2.UNPACK_B R3, R85 ;  /* 0x00000055ff03723e */ /* 0x000fe200020004ff */
[--C-:B------:R-:W-:Y:S02]  /*6800*/  HADD2.F32 R71, -RZ, R0.reuse.H0_H0 ;  /* 0x20000000ff477230 */ /* 0x100fe40000004100 */
[----:B------:R-:W-:Y:S02]  /*6810*/  HADD2.F32 R72, -RZ, R0.H1_H1 ;  /* 0x30000000ff487230 */ /* 0x000fe40000004100 */
[----:B------:R-:W-:Y:S01]  /*6820*/  FMUL R0, R47, R4 ;  /* 0x000000042f007220 */ /* 0x000fe20000400000 */
[--C-:B------:R-:W-:Y:S01]  /*6830*/  HADD2.F32 R69, -RZ, R3.reuse.H0_H0 ;  /* 0x20000003ff457230 */ /* 0x100fe20000004100 */
[----:B------:R-:W-:Y:S01]  /*6840*/  F2FP.F16.E5M2.UNPACK_B R4, R87 ;  /* 0x00000057ff04723e */ /* 0x000fe200020004ff */
[----:B------:R-:W-:Y:S01]  /*6850*/  HADD2.F32 R70, -RZ, R3.H1_H1 ;  /* 0x30000003ff467230 */ /* 0x000fe20000004100 */
[----:B------:R-:W-:Y:S01]  /*6860*/  F2FP.F16.E5M2.UNPACK_B R3, R86.H1 ;  /* 0x00000056ff03723e */ /* 0x000fe200030004ff */
[----:B------:R-:W-:Y:S01]  /*6870*/  FFMA R0, R49, R2, R0 ;  /* 0x0000000231007223 */ /* 0x000fe20000000000 */
[----:B------:R-:W-:Y:S01]  /*6880*/  FMUL R2, R47, R5 ;  /* 0x000000052f027220 */ /* 0x000fe20000400000 */
[----:B------:R-:W-:Y:S01]  /*6890*/  HADD2.F32 R74, -RZ, R74.H1_H1 ;  /* 0x3000004aff4a7230 */ /* 0x000fe20000004100 */
[----:B------:R-:W-:Y:S01]  /*68a0*/  F2FP.F16.E5M2.UNPACK_B R5, R87.H1 ;  /* 0x00000057ff05723e */ /* 0x000fe200030004ff */
[--C-:B------:R-:W-:Y:S02]  /*68b0*/  HADD2.F32 R75, -RZ, R3.reuse.H0_H0 ;  /* 0x20000003ff4b7230 */ /* 0x100fe40000004100 */
[----:B------:R-:W-:Y:S01]  /*68c0*/  FFMA R2, R49, R50, R2 ;  /* 0x0000003231027223 */ /* 0x000fe20000000002 */
[----:B------:R-:W-:Y:S02]  /*68d0*/  HADD2.F32 R76, -RZ, R3.H1_H1 ;  /* 0x30000003ff4c7230 */ /* 0x000fe40000004100 */
[C---:B------:R-:W-:Y:S01]  /*68e0*/  FMUL R3, R47.reuse, R6 ;  /* 0x000000062f037220 */ /* 0x040fe20000400000 */
[--C-:B------:R-:W-:Y:S02]  /*68f0*/  HADD2.F32 R50, -RZ, R4.reuse.H0_H0 ;  /* 0x20000004ff327230 */ /* 0x100fe40000004100 */
[C---:B------:R-:W-:Y:S01]  /*6900*/  FMUL R6, R47.reuse, R11 ;  /* 0x0000000b2f067220 */ /* 0x040fe20000400000 */
[----:B------:R-:W-:Y:S01]  /*6910*/  FMUL R11, R47, R16 ;  /* 0x000000102f0b7220 */ /* 0x000fe20000400000 */
[C---:B------:R-:W-:Y:S01]  /*6920*/  FFMA R3, R49.reuse, R51, R3 ;  /* 0x0000003331037223 */ /* 0x040fe20000000003 */
[----:B------:R-:W-:Y:S01]  /*6930*/  FFMA R7, R49, R52, R7 ;  /* 0x0000003431077223 */ /* 0x000fe20000000007 */
[----:B------:R-:W-:Y:S02]  /*6940*/  HADD2.F32 R51, -RZ, R4.H1_H1 ;  /* 0x30000004ff337230 */ /* 0x000fe40000004100 */
[C---:B------:R-:W-:Y:S01]  /*6950*/  FMUL R4, R47.reuse, R9 ;  /* 0x000000092f047220 */ /* 0x040fe20000400000 */
[--C-:B------:R-:W-:Y:S02]  /*6960*/  HADD2.F32 R52, -RZ, R5.reuse.H0_H0 ;  /* 0x20000005ff347230 */ /* 0x100fe40000004100 */
[----:B------:R-:W-:Y:S01]  /*6970*/  FMUL R16, R47, R21 ;  /* 0x000000152f107220 */ /* 0x000fe20000400000 */
[----:B------:R-:W-:Y:S01]  /*6980*/  F2FP.SATFINITE.E5M2.F32.PACK_AB_MERGE_C R78, R7, R3, RZ ;  /* 0x00000003074e723e */ /* 0x000fe200048060ff */
[C---:B------:R-:W-:Y:S01]  /*6990*/  FMUL R3, R47.reuse, R8 ;  /* 0x000000082f037220 */ /* 0x040fe20000400000 */
[----:B------:R-:W-:Y:S02]  /*69a0*/  HADD2.F32 R77, -RZ, R5.H1_H1 ;  /* 0x30000005ff4d7230 */ /* 0x000fe40000004100 */
[C---:B------:R-:W-:Y:S01]  /*69b0*/  FMUL R7, R47.reuse, R12 ;  /* 0x0000000c2f077220 */ /* 0x040fe20000400000 */
[----:B------:R-:W-:Y:S01]  /*69c0*/  FMUL R8, R47, R13 ;  /* 0x0000000d2f087220 */ /* 0x000fe20000400000 */
[C---:B------:R-:W-:Y:S01]  /*69d0*/  FFMA R3, R49.reuse, R53, R3 ;  /* 0x0000003531037223 */ /* 0x040fe20000000003 */
[----:B------:R-:W-:Y:S01]  /*69e0*/  FFMA R4, R49, R54, R4 ;  /* 0x0000003631047223 */ /* 0x000fe20000000004 */
[C---:B------:R-:W-:Y:S01]  /*69f0*/  FMUL R12, R47.reuse, R17 ;  /* 0x000000112f0c7220 */ /* 0x040fe20000400000 */
[C---:B------:R-:W-:Y:S01]  /*6a00*/  FMUL R5, R47.reuse, R10 ;  /* 0x0000000a2f057220 */ /* 0x040fe20000400000 */
[C---:B------:R-:W-:Y:S01]  /*6a10*/  FMUL R9, R47.reuse, R14 ;  /* 0x0000000e2f097220 */ /* 0x040fe20000400000 */
[C---:B------:R-:W-:Y:S01]  /*6a20*/  FMUL R10, R47.reuse, R15 ;  /* 0x0000000f2f0a7220 */ /* 0x040fe20000400000 */
[----:B------:R-:W-:Y:S01]  /*6a30*/  FMUL R15, R47, R20 ;  /* 0x000000142f0f7220 */ /* 0x000fe20000400000 */
[C---:B------:R-:W-:Y:S01]  /*6a40*/  FFMA R5, R49.reuse, R55, R5 ;  /* 0x0000003731057223 */ /* 0x040fe20000000005 */
[C---:B------:R-:W-:Y:S01]  /*6a50*/  FFMA R6, R49.reuse, R56, R6 ;  /* 0x0000003831067223 */ /* 0x040fe20000000006 */
[C---:B------:R-:W-:Y:S01]  /*6a60*/  FFMA R7, R49.reuse, R57, R7 ;  /* 0x0000003931077223 */ /* 0x040fe20000000007 */
[C---:B------:R-:W-:Y:S01]  /*6a70*/  FFMA R8, R49.reuse, R58, R8 ;  /* 0x0000003a31087223 */ /* 0x040fe20000000008 */
[--C-:B------:R-:W-:Y:S02]  /*6a80*/  HADD2.F32 R63, -RZ, R64.reuse.H0_H0 ;  /* 0x20000040ff3f7230 */ /* 0x100fe40000004100 */
[C---:B------:R-:W-:Y:S01]  /*6a90*/  FFMA R9, R49.reuse, R59, R9 ;  /* 0x0000003b31097223 */ /* 0x040fe20000000009 */
[----:B------:R-:W-:Y:S01]  /*6aa0*/  F2FP.SATFINITE.E5M2.F32.PACK_AB_MERGE_C R5, R6, R5, RZ ;  /* 0x000000050605723e */ /* 0x000fe200048060ff */
[C---:B------:R-:W-:Y:S01]  /*6ab0*/  FFMA R10, R49.reuse, R60, R10 ;  /* 0x0000003c310a7223 */ /* 0x040fe2000000000a */
[C---:B------:R-:W-:Y:S01]  /*6ac0*/  FFMA R11, R49.reuse, R61, R11 ;  /* 0x0000003d310b7223 */ /* 0x040fe2000000000b */
[----:B------:R-:W-:Y:S01]  /*6ad0*/  FFMA R12, R49, R62, R12 ;  /* 0x0000003e310c7223 */ /* 0x000fe2000000000c */
[C---:B------:R-:W-:Y:S01]  /*6ae0*/  FMUL R20, R47.reuse, R25 ;  /* 0x000000192f147220 */ /* 0x040fe20000400000 */
[C---:B------:R-:W-:Y:S01]  /*6af0*/  FMUL R25, R47.reuse, R30 ;  /* 0x0000001e2f197220 */ /* 0x040fe20000400000 */
[C---:B------:R-:W-:Y:S01]  /*6b00*/  FMUL R30, R47.reuse, R35 ;  /* 0x000000232f1e7220 */ /* 0x040fe20000400000 */
[----:B------:R-:W-:Y:S01]  /*6b10*/  F2FP.SATFINITE.E5M2.F32.PACK_AB_MERGE_C R9, R10, R9, RZ ;  /* 0x000000090a09723e */ /* 0x000fe200048060ff */
[----:B------:R-:W-:Y:S02]  /*6b20*/  HADD2.F32 R64, -RZ, R64.H1_H1 ;  /* 0x30000040ff407230 */ /* 0x000fe40000004100 */
[C---:B------:R-:W-:Y:S01]  /*6b30*/  FMUL R13, R47.reuse, R18 ;  /* 0x000000122f0d7220 */ /* 0x040fe20000400000 */
[C---:B------:R-:W-:Y:S01]  /*6b40*/  FMUL R14, R47.reuse, R19 ;  /* 0x000000132f0e7220 */ /* 0x040fe20000400000 */
[C---:B------:R-:W-:Y:S01]  /*6b50*/  FMUL R17, R47.reuse, R22 ;  /* 0x000000162f117220 */ /* 0x040fe20000400000 */
[----:B------:R-:W-:Y:S01]  /*6b60*/  FMUL R18, R47, R23 ;  /* 0x000000172f127220 */ /* 0x000fe20000400000 */
[C---:B------:R-:W-:Y:S01]  /*6b70*/  FFMA R13, R49.reuse, R63, R13 ;  /* 0x0000003f310d7223 */ /* 0x040fe2000000000d */
[C---:B------:R-:W-:Y:S01]  /*6b80*/  FFMA R14, R49.reuse, R64, R14 ;  /* 0x00000040310e7223 */ /* 0x040fe2000000000e */
[----:B------:R-:W-:Y:S01]  /*6b90*/  FFMA R15, R49, R65, R15 ;  /* 0x00000041310f7223 */ /* 0x000fe2000000000f */
[----:B------:R-:W-:Y:S01]  /*6ba0*/  FMUL R19, R47, R24 ;  /* 0x000000182f137220 */ /* 0x000fe20000400000 */
[C---:B------:R-:W-:Y:S01]  /*6bb0*/  FFMA R16, R49.reuse, R66, R16 ;  /* 0x0000004231107223 */ /* 0x040fe20000000010 */
[----:B------:R-:W-:Y:S01]  /*6bc0*/  FFMA R17, R49, R67, R17 ;  /* 0x0000004331117223 */ /* 0x000fe20000000011 */
[----:B------:R-:W-:Y:S01]  /*6bd0*/  F2FP.SATFINITE.E5M2.F32.PACK_AB_MERGE_C R13, R14, R13, RZ ;  /* 0x0000000d0e0d723e */ /* 0x000fe200048060ff */
[C---:B------:R-:W-:Y:S01]  /*6be0*/  FMUL R21, R47.reuse, R26 ;  /* 0x0000001a2f157220 */ /* 0x040fe20000400000 */
[----:B------:R-:W-:Y:S01]  /*6bf0*/  FMUL R22, R47, R27 ;  /* 0x0000001b2f167220 */ /* 0x000fe20000400000 */
[C---:B------:R-:W-:Y:S01]  /*6c00*/  FFMA R18, R49.reuse, R68, R18 ;  /* 0x0000004431127223 */ /* 0x040fe20000000012 */
[----:B------:R-:W-:Y:S01]  /*6c10*/  FFMA R19, R49, R69, R19 ;  /* 0x0000004531137223 */ /* 0x000fe20000000013 */
[----:B------:R-:W-:Y:S01]  /*6c20*/  FMUL R23, R47, R28 ;  /* 0x0000001c2f177220 */ /* 0x000fe20000400000 */
[----:B------:R-:W-:Y:S01]  /*6c30*/  FFMA R20, R49, R70, R20 ;  /* 0x0000004631147223 */ /* 0x000fe20000000014 */
[----:B------:R-:W-:Y:S01]  /*6c40*/  FMUL R24, R47, R29 ;  /* 0x0000001d2f187220 */ /* 0x000fe20000400000 */
[C---:B------:R-:W-:Y:S01]  /*6c50*/  FFMA R21, R49.reuse, R71, R21 ;  /* 0x0000004731157223 */ /* 0x040fe20000000015 */
[----:B------:R-:W-:Y:S01]  /*6c60*/  FFMA R22, R49, R72, R22 ;  /* 0x0000004831167223 */ /* 0x000fe20000000016 */
[C---:B------:R-:W-:Y:S01]  /*6c70*/  FMUL R26, R47.reuse, R31 ;  /* 0x0000001f2f1a7220 */ /* 0x040fe20000400000 */
[----:B------:R-:W-:Y:S01]  /*6c80*/  FMUL R27, R47, R32 ;  /* 0x000000202f1b7220 */ /* 0x000fe20000400000 */
[----:B------:R-:W-:Y:S01]  /*6c90*/  FFMA R23, R49, R73, R23 ;  /* 0x0000004931177223 */ /* 0x000fe20000000017 */
[----:B------:R-:W-:Y:S01]  /*6ca0*/  FMUL R28, R47, R33 ;  /* 0x000000212f1c7220 */ /* 0x000fe20000400000 */
[----:B------:R-:W-:Y:S01]  /*6cb0*/  FFMA R24, R49, R74, R24 ;  /* 0x0000004a31187223 */ /* 0x000fe20000000018 */
[----:B------:R-:W-:Y:S01]  /*6cc0*/  FMUL R29, R47, R34 ;  /* 0x000000222f1d7220 */ /* 0x000fe20000400000 */
[C---:B------:R-:W-:Y:S01]  /*6cd0*/  FFMA R25, R49.reuse, R75, R25 ;  /* 0x0000004b31197223 */ /* 0x040fe20000000019 */
[C---:B------:R-:W-:Y:S01]  /*6ce0*/  FFMA R26, R49.reuse, R76, R26 ;  /* 0x0000004c311a7223 */ /* 0x040fe2000000001a */
[C---:B------:R-:W-:Y:S01]  /*6cf0*/  FFMA R27, R49.reuse, R50, R27 ;  /* 0x00000032311b7223 */ /* 0x040fe2000000001b */
[C---:B------:R-:W-:Y:S01]  /*6d00*/  FFMA R28, R49.reuse, R51, R28 ;  /* 0x00000033311c7223 */ /* 0x040fe2000000001c */
[----:B------:R-:W-:Y:S01]  /*6d10*/  F2FP.SATFINITE.E5M2.F32.PACK_AB_MERGE_C R17, R18, R17, RZ ;  /* 0x000000111211723e */ /* 0x000fe200048060ff */
[C---:B------:R-:W-:Y:S01]  /*6d20*/  FFMA R29, R49.reuse, R52, R29 ;  /* 0x00000034311d7223 */ /* 0x040fe2000000001d */
[----:B------:R-:W-:Y:S01]  /*6d30*/  F2FP.SATFINITE.E5M2.F32.PACK_AB_MERGE_C R21, R22, R21, RZ ;  /* 0x000000151615723e */ /* 0x000fe200048060ff */
[----:B------:R-:W-:Y:S01]  /*6d40*/  FFMA R30, R49, R77, R30 ;  /* 0x0000004d311e7223 */ /* 0x000fe2000000001e */
[----:B------:R-:W-:Y:S02]  /*6d50*/  F2FP.SATFINITE.E5M2.F32.PACK_AB_MERGE_C R32, R2, R0, R78 ;  /* 0x000000000220723e */ /* 0x000fe4000480604e */
[----:B------:R-:W-:Y:S02]  /*6d60*/  F2FP.SATFINITE.E5M2.F32.PACK_AB_MERGE_C R33, R4, R3, R5 ;  /* 0x000000030421723e */ /* 0x000fe40004806005 */
[----:B------:R-:W-:Y:S02]  /*6d70*/  F2FP.SATFINITE.E5M2.F32.PACK_AB_MERGE_C R34, R8, R7, R9 ;  /* 0x000000070822723e */ /* 0x000fe40004806009 */
[----:B------:R-:W-:Y:S02]  /*6d80*/  F2FP.SATFINITE.E5M2.F32.PACK_AB_MERGE_C R35, R12, R11, R13 ;  /* 0x0000000b0c23723e */ /* 0x000fe4000480600d */
[----:B------:R-:W-:Y:S02]  /*6d90*/  F2FP.SATFINITE.E5M2.F32.PACK_AB_MERGE_C R16, R16, R15, R17 ;  /* 0x0000000f1010723e */ /* 0x000fe40004806011 */
[----:B------:R-:W-:Y:S01]  /*6da0*/  F2FP.SATFINITE.E5M2.F32.PACK_AB_MERGE_C R17, R20, R19, R21 ;  /* 0x000000131411723e */ /* 0x000fe20004806015 */
[----:B------:R1:W-:Y:S01]  /*6db0*/  STS.128 [R100+UR49+0x4200], R32 ;  /* 0x0042002064007988 */ /* 0x0003e20008000c31 */
[----:B------:R-:W-:Y:S02]  /*6dc0*/  F2FP.SATFINITE.E5M2.F32.PACK_AB_MERGE_C R18, R26, R25, RZ ;  /* 0x000000191a12723e */ /* 0x000fe400048060ff */
[----:B------:R-:W-:Y:S02]  /*6dd0*/  F2FP.SATFINITE.E5M2.F32.PACK_AB_MERGE_C R19, R30, R29, RZ ;  /* 0x0000001d1e13723e */ /* 0x000fe400048060ff */
[----:B------:R-:W-:Y:S02]  /*6de0*/  F2FP.SATFINITE.E5M2.F32.PACK_AB_MERGE_C R18, R24, R23, R18 ;  /* 0x000000171812723e */ /* 0x000fe40004806012 */
[----:B------:R-:W-:Y:S02]  /*6df0*/  F2FP.SATFINITE.E5M2.F32.PACK_AB_MERGE_C R19, R28, R27, R19 ;  /* 0x0000001b1c13723e */ /* 0x000fe40004806013 */
[----:B------:R-:W-:Y:S02]  /*6e00*/  LEA R0, R105, UR49, 0x3 ;  /* 0x0000003169007c11 */ /* 0x000fe4000f8e18ff */
[----:B------:R-:W-:Y:S01]  /*6e10*/  @P6 SHF.L.U32 R2, R104, 0x1f, RZ ;  /* 0x0000001f68026819 */ /* 0x000fe200000006ff */
[----:B------:R1:W-:Y:S01]  /*6e20*/  STS.128 [R113+0x4200], R16 ;  /* 0x0042001071007388 */ /* 0x0003e20000000c00 */
[----:B------:R-:W-:Y:S01]  /*6e30*/  @!PT LDS RZ, [RZ] ;  /* 0x00000000fffff984 */ /* 0x000fe20000000800 */
[----:B------:R-:W-:Y:S01]  /*6e40*/  @!PT LDS RZ, [RZ] ;  /* 0x00000000fffff984 */ /* 0x000fe20000000800 */
[----:B------:R-:W-:Y:S01]  /*6e50*/  @!PT LDS RZ, [RZ] ;  /* 0x00000000fffff984 */ /* 0x000fe20000000800 */
[----:B------:R-:W-:Y:S01]  /*6e60*/  @!PT LDS RZ, [RZ] ;  /* 0x00000000fffff984 */ /* 0x000fe20000000800 */
[----:B------:R2:W-:Y:S07]  /*6e70*/  MEMBAR.ALL.CTA ;  /* 0x0000000000007992 */ /* 0x0005ee0000008000 */
[----:B--2---:R-:W2:Y:S02]  /*6e80*/  FENCE.VIEW.ASYNC.S ;  /* 0x00000000000073c6 */ /* 0x004ea40000000000 */
[----:B--2---:R-:W-:Y:S06]  /*6e90*/  BAR.SYNC.DEFER_BLOCKING 0x1, 0x80 ;  /* 0x0042000000007b1d */ /* 0x004fec0000010000 */
[----:B------:R-:W-:Y:S05]  /*6ea0*/  @P0 BRA `(.L_x_118) ;  /* 0x0000000000380947 */ /* 0x000fea0003800000 */
[----:B------:R-:W-:Y:S02]  /*6eb0*/  UIADD3 UR4, UPT, UPT, UR49, 0x4200, URZ ;  /* 0x0000420031047890 */ /* 0x000fe4000fffe0ff */
[----:B------:R-:W-:Y:S01]  /*6ec0*/  UIADD3 UR8, UP0, UPT, UR52, 0x680, URZ ;  /* 0x0000068034087890 */ /* 0x000fe2000ff1e0ff */
[----:B------:R-:W-:Y:S01]  /*6ed0*/  UMOV UR43, UR36 ;  /* 0x00000024002b7c82 */ /* 0x000fe20008000000 */
[----:B------:R-:W-:Y:S02]  /*6ee0*/  UIADD3 UR5, UPT, UPT, UR41, 0x80, URZ ;  /* 0x0000008029057890 */ /* 0x000fe4000fffe0ff */
[----:B------:R-:W-:Y:S01]  /*6ef0*/  MOV R108, UR4 ;  /* 0x00000004006c7c02 */ /* 0x000fe20008000f00 */
[----:B------:R-:W-:Y:S02]  /*6f00*/  UIADD3.X UR9, UPT, UPT, URZ, UR53, URZ, UP0, !UPT ;  /* 0x00000035ff097290 */ /* 0x000fe400087fe4ff */
[----:B------:R-:W-:Y:S01]  /*6f10*/  UIADD3 UR4, UPT, UPT, UR49, 0x4a00, URZ ;  /* 0x00004a0031047890 */ /* 0x000fe2000fffe0ff */
[----:B------:R-:W-:Y:S01]  /*6f20*/  R2UR UR40, R108 ;  /* 0x000000006c2872ca */ /* 0x000fe200000e0000 */
[----:B------:R-:W-:Y:S01]  /*6f30*/  UMOV UR6, UR42 ;  /* 0x0000002a00067c82 */ /* 0x000fe20008000000 */
[----:B------:R-:W-:Y:S11]  /*6f40*/  UMOV UR7, UR36 ;  /* 0x0000002400077c82 */ /* 0x000ff60008000000 */
[----:B------:R2:W-:Y:S01]  /*6f50*/  UTMASTG.3D [UR40], [UR8] ;  /* 0x00000028080073b5 */ /* 0x0005e20008010000 */
[----:B------:R2:W-:Y:S01]  /*6f60*/  UTMASTG.3D [UR4], [UR8] ;  /* 0x00000004080073b5 */ /* 0x0005e20008010000 */
[----:B------:R0:W-:Y:S01]  /*6f70*/  UTMACMDFLUSH ;  /* 0x00000000000079b7 */ /* 0x0001e20000000000 */
[----:B--2---:R-:W-:Y:S04]  /*6f80*/  DEPBAR.LE SB0, 0x1 ;  /* 0x000080400000791a */ /* 0x004fe80000000000 */
.L_x_118:
[----:B------:R-:W-:Y:S05]  /*6f90*/  BSYNC.RECONVERGENT B0 ;  /* 0x0000000000007941 */ /* 0x000fea0003800200 */
.L_x_117:
[----:B------:R-:W-:Y:S06]  /*6fa0*/  BAR.SYNC.DEFER_BLOCKING 0x1, 0x80 ;  /* 0x0042000000007b1d */ /* 0x000fec0000010000 */
[----:B------:R-:W2:Y:S01]  /*6fb0*/  @P6 SYNCS.PHASECHK.TRANS64.TRYWAIT P0, [R0+URZ+0x50], R2 ;  /* 0x00005002000065a7 */ /* 0x000ea200080011ff */
[----:B------:R-:W-:Y:S01]  /*6fc0*/  BSSY B1, `(.L_x_119) ;  /* 0x0000021000017945 */ /* 0x000fe20003800000 */
[----:B--2---:R-:W-:Y:S03]  /*6fd0*/  @P6 SEL R114, RZ, 0x1, !P0 ;  /* 0x00000001ff726807 */ /* 0x004fe60004000000 */
[----:B------:R-:W-:Y:S05]  /*6fe0*/  @!P6 BRA `(.L_x_120) ;  /* 0x000000000078e947 */ /* 0x000fea0003800000 */
[----:B------:R-:W-:Y:S01]  /*6ff0*/  ISETP.NE.AND P1, PT, R115, RZ, PT ;  /* 0x000000ff7300720c */ /* 0x000fe20003f25270 */
[----:B------:R-:W-:Y:S01]  /*7000*/  BSSY B0, `(.L_x_121) ;  /* 0x0000009000007945 */ /* 0x000fe20003800000 */
[----:B------:R-:W-:Y:S11]  /*7010*/  ISETP.NE.AND P0, PT, R114, RZ, PT ;  /* 0x000000ff7200720c */ /* 0x000ff60003f05270 */
[----:B------:R-:W-:Y:S05]  /*7020*/  @P1 IMAD R2, R105, 0x1000, R100 ;  /* 0x0000100069021824 */ /* 0x000fea00078e0264 */
[----:B------:R-:W-:Y:S05]  /*7030*/  @P1 IADD3 R4, PT, PT, R2, UR49, RZ ;  /* 0x0000003102041c10 */ /* 0x000fea000fffe0ff */
[----:B------:R-:W-:Y:S01]  /*7040*/  @P1 IMAD.IADD R4, R4, 0x1, R116 ;  /* 0x0000000104041824 */ /* 0x000fe200078e0274 */
[----:B------:R-:W-:Y:S06]  /*7050*/  @P0 BRA `(.L_x_122) ;  /* 0x00000000000c0947 */ /* 0x000fec0003800000 */
[----:B------:R-:W-:Y:S04]  /*7060*/  SHF.L.U32 R3, R104, 0x1f, RZ ;  /* 0x0000001f68037819 */ /* 0x000fe800000006ff */
[----:B------:R-:W2:Y:S02]  /*7070*/  SYNCS.PHASECHK.TRANS64.TRYWAIT P0, [R0+URZ+0x50], R3 ;  /* 0x00005003000075a7 */ /* 0x000ea400080011ff */
[----:B--2---:R-:W-:Y:S05]  /*7080*/  @!P0 BRA `(.L_x_123) ;  /* 0x00000034005c8947 */ /* 0x004fea0003800000 */
.L_x_122:
[----:B------:R-:W-:Y:S05]  /*7090*/  BSYNC B0 ;  /* 0x0000000000007941 */ /* 0x000fea0003800000 */
.L_x_121:
[----:B------:R-:W-:Y:S01]  /*70a0*/  ISETP.NE.AND P0, PT, R115, RZ, PT ;  /* 0x000000ff7300720c */ /* 0x000fe20003f05270 */
[----:B------:R-:W-:Y:S11]  /*70b0*/  VIADD R105, R105, 0x1 ;  /* 0x0000000169697836 */ /* 0x000ff60000000000 */
[----:B------:R-:W-:Y:S01]  /*70c0*/  @!UPT UIADD3 URZ, UPT, UPT, URZ, URZ, URZ ;  /* 0x000000fffffff290 */ /* 0x000fe2000fffe0ff */
[----:B------:R3:W4:Y:S04]  /*70d0*/  @P0 LDS.128 R80, [R2+UR49+0x200] ;  /* 0x0002003102500984 */ /* 0x0007280008000c00 */
[----:B------:R1:W1:Y:S01]  /*70e0*/  @P0 LDS.128 R84, [R4+0x200] ;  /* 0x0002000004540984 */ /* 0x0002620000000c00 */
[C---:B------:R-:W-:Y:S01]  /*70f0*/  ISETP.NE.AND P0, PT, R105.reuse, 0x4, PT ;  /* 0x000000046900780c */ /* 0x040fe20003f05270 */
[----:B------:R-:W-:Y:S01]  /*7100*/  @!PT LDS RZ, [RZ] ;  /* 0x00000000fffff984 */ /* 0x000fe20000000800 */
[----:B------:R-:W-:Y:S01]  /*7110*/  @!PT LDS RZ, [RZ] ;  /* 0x00000000fffff984 */ /* 0x000fe20000000800 */
[----:B------:R-:W-:Y:S01]  /*7120*/  @!PT LDS RZ, [RZ] ;  /* 0x00000000fffff984 */ /* 0x000fe20000000800 */
[----:B------:R-:W-:Y:S01]  /*7130*/  @!PT LDS RZ, [RZ] ;  /* 0x00000000fffff984 */ /* 0x000fe20000000800 */
[----:B------:R5:W-:Y:S06]  /*7140*/  MEMBAR.ALL.CTA ;  /* 0x0000000000007992 */ /* 0x000bec0000008000 */
[----:B-----5:R-:W5:Y:S01]  /*7150*/  FENCE.VIEW.ASYNC.S ;  /* 0x00000000000073c6 */ /* 0x020f620000000000 */
[----:B------:R-:W-:Y:S01]  /*7160*/  SEL R105, R105, RZ, P0 ;  /* 0x000000ff69697207 */ /* 0x000fe20000000000 */
[----:B---3--:R-:W-:Y:S02]  /*7170*/  VIADD R2, R0, 0x70 ;  /* 0x0000007000027836 */ /* 0x008fe40000000000 */
[----:B--2---:R-:W-:Y:S05]  /*7180*/  IMAD.U32 R0, RZ, RZ, UR37 ;  /* 0x00000025ff007e24 */ /* 0x004fea000f8e00ff */
[----:B------:R-:W-:Y:S04]  /*7190*/  PRMT R0, R0, 0x654, R2 ;  /* 0x0000065400007816 */ /* 0x000fe80000000002 */
[----:B-----5:R2:W-:Y:S02]  /*71a0*/  SYNCS.ARRIVE.TRANS64.RED.A1T0 RZ, [R0+URZ], RZ ;  /* 0x000000ff00ff79a7 */ /* 0x0205e400081004ff */
[----:B--2---:R-:W-:Y:S04]  /*71b0*/  SEL R0, RZ, 0x1, P0 ;  /* 0x00000001ff007807 */ /* 0x004fe80000000000 */
[----:B-1--4-:R-:W-:Y:S02]  /*71c0*/  LOP3.LUT R104, R104, R0, RZ, 0x3c, !PT ;  /* 0x0000000068687212 */ /* 0x012fe400078e3cff */
.L_x_120:
[----:B------:R-:W-:Y:S05]  /*71d0*/  BSYNC B1 ;  /* 0x0000000000017941 */ /* 0x000fea0003800000 */
.L_x_119:
[----:B------:R-:W-:Y:S05]  /*71e0*/  VIADD R0, R48, 0x20 ;  /* 0x0000002030007836 */ /* 0x000fea0000000000 */
[----:B------:R-:W-:Y:S04]  /*71f0*/  SHF.R.U32.HI R0, RZ, 0x15, R0 ;  /* 0x00000015ff007819 */ /* 0x000fe80000011600 */
[----:B------:R-:W-:Y:S11]  /*7200*/  LOP3.LUT P0, RZ, R0, 0x3, R102, 0x48, !PT ;  /* 0x0000000300ff7812 */ /* 0x000ff60007804866 */
[----:B------:R-:W-:Y:S02]  /*7210*/  @!UPT UIADD3 URZ, UPT, UPT, URZ, URZ, URZ ;  /* 0x000000fffffff290 */ /* 0x000fe4000fffe0ff */
[----:B------:R-:W-:Y:S05]  /*7220*/  @!P0 BRA `(.L_x_124) ;  /* 0x0000000000408947 */ /* 0x000fea0003800000 */
[----:B------:R-:W2:Y:S01]  /*7230*/  LDCU.64 UR8, c[0x4][0x78] ;  /* 0x01000f00ff0877ac */ /* 0x000ea20008000a00 */
[----:B------:R-:W-:Y:S01]  /*7240*/  MOV R3, 0x0 ;  /* 0x0000000000037802 */ /* 0x000fe20000000f00 */
[----:B------:R-:W-:Y:S02]  /*7250*/  HFMA2 R12, -RZ, RZ, 0, 5.9604644775390625e-08 ;  /* 0x00000001ff0c7431 */ /* 0x000fe400000001ff */
[----:B------:R-:W-:Y:S02]  /*7260*/  IMAD.MOV.U32 R8, RZ, RZ, 0x192 ;  /* 0x00000192ff087424 */ /* 0x000fe400078e00ff */
[----:B------:R-:W-:Y:S01]  /*7270*/  IMAD.MOV.U32 R13, RZ, RZ, RZ ;  /* 0x000000ffff0d7224 */ /* 0x000fe200078e00ff */
[----:B------:R-:W3:Y:S01]  /*7280*/  LDCU.64 UR6, c[0x4][0x80] ;  /* 0x01001000ff0677ac */ /* 0x000ee20008000a00 */
[----:B------:R-:W4:Y:S01]  /*7290*/  LDC.64 R2, c[0x4][R3] ;  /* 0x0100000003027b82 */ /* 0x000f220000000a00 */
[----:B------:R-:W5:Y:S01]  /*72a0*/  LDCU.64 UR4, c[0x4][0x18] ;  /* 0x01000300ff0477ac */ /* 0x000f620008000a00 */
[----:B--2---:R-:W-:Y:S01]  /*72b0*/  MOV R5, UR9 ;  /* 0x0000000900057c02 */ /* 0x004fe20008000f00 */
[----:B------:R-:W-:Y:S01]  /*72c0*/  IMAD.U32 R4, RZ, RZ, UR8 ;  /* 0x00000008ff047e24 */ /* 0x000fe2000f8e00ff */
[----:B---3--:R-:W-:Y:S01]  /*72d0*/  MOV R7, UR7 ;  /* 0x0000000700077c02 */ /* 0x008fe20008000f00 */
[----:B------:R-:W-:Y:S01]  /*72e0*/  IMAD.U32 R6, RZ, RZ, UR6 ;  /* 0x00000006ff067e24 */ /* 0x000fe2000f8e00ff */
[----:B-----5:R-:W-:Y:S01]  /*72f0*/  MOV R11, UR5 ;  /* 0x00000005000b7c02 */ /* 0x020fe20008000f00 */
[----:B------:R-:W-:Y:S02]  /*7300*/  IMAD.U32 R10, RZ, RZ, UR4 ;  /* 0x00000004ff0a7e24 */ /* 0x000fe4000f8e00ff */
[----:B------:R-:W-:Y:S07]  /*7310*/  LEPC R20, `(.L_x_124) ;  /* 0x000000001014794e */ /* 0x000fee0000000000 */
[----:B-1--4-:R-:W-:Y:S05]  /*7320*/  CALL.ABS.NOINC R2 ;  /* 0x0000000002007343 */ /* 0x012fea0003c00000 */
.L_x_124:
[-C--:B------:R-:W-:Y:S01]  /*7330*/  F2FP.F16.E5M2.UNPACK_B R0, R81.reuse ;  /* 0x00000051ff00723e */ /* 0x080fe200020004ff */
[----:B------:R-:W-:Y:S05]  /*7340*/  WARPSYNC.ALL ;  /* 0x0000000000007948 */ /* 0x000fea0003800000 */
[----:B------:R-:W-:Y:S01]  /*7350*/  R2UR UR4, R48 ;  /* 0x00000000300472ca */ /* 0x000fe200000e0000 */
[--C-:B------:R-:W-:Y:S01]  /*7360*/  HADD2.F32 R54, -RZ, R0.reuse.H0_H0 ;  /* 0x20000000ff367230 */ /* 0x100fe20000004100 */
[-C--:B------:R-:W-:Y:S01]  /*7370*/  F2FP.F16.E5M2.UNPACK_B R2, R80.reuse.H1 ;  /* 0x00000050ff02723e */ /* 0x080fe200030004ff */
[----:B------:R-:W-:Y:S01]  /*7380*/  HADD2.F32 R55, -RZ, R0.H1_H1 ;  /* 0x30000000ff377230 */ /* 0x000fe20000004100 */
[----:B------:R-:W-:Y:S01]  /*7390*/  F2FP.F16.E5M2.UNPACK_B R0, R81.H1 ;  /* 0x00000051ff00723e */ /* 0x000fe200030004ff */
[----:B------:R-:W-:Y:S01]  /*73a0*/  BSSY.RECONVERGENT B0, `(.L_x_125) ;  /* 0x0000099000007945 */ /* 0x000fe20003800200 */
[----:B------:R-:W-:Y:S01]  /*73b0*/  F2FP.F16.E5M2.UNPACK_B R3, R80 ;  /* 0x00000050ff03723e */ /* 0x000fe200020004ff */
[----:B------:R-:W-:Y:S01]  /*73c0*/  HADD2.F32 R52, -RZ, R2.H0_H0 ;  /* 0x20000002ff347230 */ /* 0x000fe20000004100 */
[----:B------:R-:W-:Y:S01]  /*73d0*/  ISETP.NE.AND P0, PT, R109, RZ, PT ;  /* 0x000000ff6d00720c */ /* 0x000fe20003f05270 */
[--C-:B------:R-:W-:Y:S01]  /*73e0*/  HADD2.F32 R56, -RZ, R0.reuse.H0_H0 ;  /* 0x20000000ff387230 */ /* 0x100fe20000004100 */
[----:B------:R-:W-:Y:S01]  /*73f0*/  ISETP.NE.AND P6, PT, R117, RZ, PT ;  /* 0x000000ff7500720c */ /* 0x000fe20003fc5270 */
[----:B------:R-:W-:Y:S01]  /*7400*/  HADD2.F32 R57, -RZ, R0.H1_H1 ;  /* 0x30000000ff397230 */ /* 0x000fe20000004100 */
[-C--:B------:R-:W-:Y:S01]  /*7410*/  F2FP.F16.E5M2.UNPACK_B R0, R83.reuse ;  /* 0x00000053ff00723e */ /* 0x080fe200020004ff */
[----:B-1----:R-:W1:Y:S01]  /*7420*/  LDTM.x32 R4, tmem[UR4+0x20] ;  /* 0x00002004000479ee */ /* 0x002e6200082c0000 */
[----:B------:R-:W-:Y:S01]  /*7430*/  HADD2.F32 R53, -RZ, R2.H1_H1 ;  /* 0x30000002ff357230 */ /* 0x000fe20000004100 */
[----:B------:R-:W-:Y:S01]  /*7440*/  F2FP.F16.E5M2.UNPACK_B R2, R82.H1 ;  /* 0x00000052ff02723e */ /* 0x000fe200030004ff */
[--C-:B------:R-:W-:Y:S02]  /*7450*/  HADD2.F32 R50, -RZ, R3.reuse.H0_H0 ;  /* 0x20000003ff327230 */ /* 0x100fe40000004100 */
[--C-:B------:R-:W-:Y:S02]  /*7460*/  HADD2.F32 R62, -RZ, R0.reuse.H0_H0 ;  /* 0x20000000ff3e7230 */ /* 0x100fe40000004100 */
[----:B------:R-:W-:Y:S01]  /*7470*/  HADD2.F32 R63, -RZ, R0.H1_H1 ;  /* 0x30000000ff3f7230 */ /* 0x000fe20000004100 */
[----:B------:R-:W-:Y:S01]  /*7480*/  F2FP.F16.E5M2.UNPACK_B R0, R84.H1 ;  /* 0x00000054ff00723e */ /* 0x000fe200030004ff */
[--C-:B------:R-:W-:Y:S02]  /*7490*/  HADD2.F32 R60, -RZ, R2.reuse.H0_H0 ;  /* 0x20000002ff3c7230 */ /* 0x100fe40000004100 */
[----:B------:R-:W-:Y:S01]  /*74a0*/  HADD2.F32 R61, -RZ, R2.H1_H1 ;  /* 0x30000002ff3d7230 */ /* 0x000fe20000004100 */
[----:B------:R-:W-:Y:S01]  /*74b0*/  F2FP.F16.E5M2.UNPACK_B R2, R83.H1 ;  /* 0x00000053ff02723e */ /* 0x000fe200030004ff */
[----:B------:R-:W-:Y:S01]  /*74c0*/  HADD2.F32 R51, -RZ, R3.H1_H1 ;  /* 0x30000003ff337230 */ /* 0x000fe20000004100 */
[----:B------:R-:W-:Y:S01]  /*74d0*/  F2FP.F16.E5M2.UNPACK_B R3, R82 ;  /* 0x00000052ff03723e */ /* 0x000fe200020004ff */
[--C-:B------:R-:W-:Y:S02]  /*74e0*/  HADD2.F32 R68, -RZ, R0.reuse.H0_H0 ;  /* 0x20000000ff447230 */ /* 0x100fe40000004100 */
[----:B------:R-:W-:Y:S01]  /*74f0*/  HADD2.F32 R69, -RZ, R0.H1_H1 ;  /* 0x30000000ff457230 */ /* 0x000fe20000004100 */
[-C--:B------:R-:W-:Y:S01]  /*7500*/  F2FP.F16.E5M2.UNPACK_B R0, R85.reuse.H1 ;  /* 0x00000055ff00723e */ /* 0x080fe200030004ff */
[--C-:B------:R-:W-:Y:S02]  /*7510*/  HADD2.F32 R64, -RZ, R2.reuse.H0_H0 ;  /* 0x20000002ff407230 */ /* 0x100fe40000004100 */
[----:B------:R-:W-:Y:S01]  /*7520*/  HADD2.F32 R65, -RZ, R2.H1_H1 ;  /* 0x30000002ff417230 */ /* 0x000fe20000004100 */
[----:B------:R-:W-:Y:S01]  /*7530*/  F2FP.F16.E5M2.UNPACK_B R2, R85 ;  /* 0x00000055ff02723e */ /* 0x000fe200020004ff */
[--C-:B------:R-:W-:Y:S02]  /*7540*/  HADD2.F32 R58, -RZ, R3.reuse.H0_H0 ;  /* 0x20000003ff3a7230 */ /* 0x100fe40000004100 */
[C---:B-1----:R-:W-:Y:S01]  /*7550*/  FMUL R7, R47.reuse, R7 ;  /* 0x000000072f077220 */ /* 0x042fe20000400000 */
[----:B------:R-:W-:Y:S01]  /*7560*/  HADD2.F32 R59, -RZ, R3.H1_H1 ;  /* 0x30000003ff3b7230 */ /* 0x000fe20000004100 */
[----:B------:R-:W-:Y:S01]  /*7570*/  F2FP.F16.E5M2.UNPACK_B R3, R84 ;  /* 0x00000054ff03723e */ /* 0x000fe200020004ff */
[--C-:B------:R-:W-:Y:S02]  /*7580*/  HADD2.F32 R72, -RZ, R0.reuse.H0_H0 ;  /* 0x20000000ff487230 */ /* 0x100fe40000004100 */
[C---:B------:R-:W-:Y:S01]  /*7590*/  FMUL R11, R47.reuse, R11 ;  /* 0x0000000b2f0b7220 */ /* 0x040fe20000400000 */
[----:B------:R-:W-:Y:S01]  /*75a0*/  HADD2.F32 R73, -RZ, R0.H1_H1 ;  /* 0x30000000ff497230 */ /* 0x000fe20000004100 */
[----:B------:R-:W-:Y:S01]  /*75b0*/  F2FP.F16.E5M2.UNPACK_B R0, R87 ;  /* 0x00000057ff00723e */ /* 0x000fe200020004ff */
[--C-:B------:R-:W-:Y:S02]  /*75c0*/  HADD2.F32 R70, -RZ, R2.reuse.H0_H0 ;  /* 0x20000002ff467230 */ /* 0x100fe40000004100 */
[C---:B------:R-:W-:Y:S01]  /*75d0*/  FMUL R15, R47.reuse, R15 ;  /* 0x0000000f2f0f7220 */ /* 0x040fe20000400000 */
[----:B------:R-:W-:Y:S01]  /*75e0*/  HADD2.F32 R71, -RZ, R2.H1_H1 ;  /* 0x30000002ff477230 */ /* 0x000fe20000004100 */
[-C--:B------:R-:W-:Y:S01]  /*75f0*/  F2FP.F16.E5M2.UNPACK_B R2, R86.reuse.H1 ;  /* 0x00000056ff02723e */ /* 0x080fe200030004ff */
[--C-:B------:R-:W-:Y:S02]  /*7600*/  HADD2.F32 R66, -RZ, R3.reuse.H0_H0 ;  /* 0x20000003ff427230 */ /* 0x100fe40000004100 */
[----:B------:R-:W-:Y:S01]  /*7610*/  HADD2.F32 R67, -RZ, R3.H1_H1 ;  /* 0x30000003ff437230 */ /* 0x000fe20000004100 */
[----:B------:R-:W-:Y:S01]  /*7620*/  F2FP.F16.E5M2.UNPACK_B R3, R86 ;  /* 0x00000056ff03723e */ /* 0x000fe200020004ff */
[--C-:B------:R-:W-:Y:S02]  /*7630*/  HADD2.F32 R78, -RZ, R0.reuse.H0_H0 ;  /* 0x20000000ff4e7230 */ /* 0x100fe40000004100 */
[----:B------:R-:W-:Y:S02]  /*7640*/  HADD2.F32 R79, -RZ, R0.H1_H1 ;  /* 0x30000000ff4f7230 */ /* 0x000fe40000004100 */
[C---:B------:R-:W-:Y:S01]  /*7650*/  FMUL R0, R47.reuse, R4 ;  /* 0x000000042f007220 */ /* 0x040fe20000400000 */
[--C-:B------:R-:W-:Y:S02]  /*7660*/  HADD2.F32 R76, -RZ, R2.reuse.H0_H0 ;  /* 0x20000002ff4c7230 */ /* 0x100fe40000004100 */
[----:B------:R-:W-:Y:S01]  /*7670*/  FMUL R4, R47, R8 ;  /* 0x000000082f047220 */ /* 0x000fe20000400000 */
[----:B------:R-:W-:Y:S02]  /*7680*/  HADD2.F32 R77, -RZ, R2.H1_H1 ;  /* 0x30000002ff4d7230 */ /* 0x000fe40000004100 */
[----:B------:R-:W-:Y:S01]  /*7690*/  FFMA R0, R49, R50, R0 ;  /* 0x0000003231007223 */ /* 0x000fe20000000000 */
[--C-:B------:R-:W-:Y:S02]  /*76a0*/  HADD2.F32 R74, -RZ, R3.reuse.H0_H0 ;  /* 0x20000003ff4a7230 */ /* 0x100fe40000004100 */
[C---:B------:R-:W-:Y:S01]  /*76b0*/  FMUL R2, R47.reuse, R5 ;  /* 0x000000052f027220 */ /* 0x040fe20000400000 */
[----:B------:R-:W-:Y:S02]  /*76c0*/  HADD2.F32 R75, -RZ, R3.H1_H1 ;  /* 0x30000003ff4b7230 */ /* 0x000fe40000004100 */
[C---:B------:R-:W-:Y:S01]  /*76d0*/  FMUL R5, R47.reuse, R9 ;  /* 0x000000092f057220 */ /* 0x040fe20000400000 */
[----:B------:R-:W-:Y:S01]  /*76e0*/  FMUL R8, R47, R12 ;  /* 0x0000000c2f087220 */ /* 0x000fe20000400000 */
[----:B------:R-:W-:Y:S01]  /*76f0*/  FFMA R2, R49, R51, R2 ;  /* 0x0000003331027223 */ /* 0x000fe20000000002 */
[C---:B------:R-:W-:Y:S01]  /*7700*/  FMUL R9, R47.reuse, R13 ;  /* 0x0000000d2f097220 */ /* 0x040fe20000400000 */
[C---:B------:R-:W-:Y:S01]  /*7710*/  FMUL R12, R47.reuse, R21 ;  /* 0x000000152f0c7220 */ /* 0x040fe20000400000 */
[C---:B------:R-:W-:Y:S01]  /*7720*/  FMUL R21, R47.reuse, R30 ;  /* 0x0000001e2f157220 */ /* 0x040fe20000400000 */
[C---:B------:R-:W-:Y:S01]  /*7730*/  FMUL R13, R47.reuse, R22 ;  /* 0x000000162f0d7220 */ /* 0x040fe20000400000 */
        /* <DEDUP_REMOVED lines=9> */
[C---:B------:R-:W-:Y:S01]  /*77d0*/  FFMA R6, R49.reuse, R56, R6 ;  /* 0x0000003831067223 */ /* 0x040fe20000000006 */
[C---:B------:R-:W-:Y:S01]  /*77e0*/  FFMA R11, R49.reuse, R57, R11 ;  /* 0x00000039310b7223 */ /* 0x040fe2000000000b */
[C---:B------:R-:W-:Y:S01]  /*77f0*/  FFMA R8, R49.reuse, R58, R8 ;  /* 0x0000003a31087223 */ /* 0x040fe20000000008 */
[----:B------:R-:W-:Y:S01]  /*7800*/  FFMA R9, R49, R59, R9 ;  /* 0x0000003b31097223 */ /* 0x000fe20000000009 */
[----:B------:R-:W-:Y:S01]  /*7810*/  F2FP.SATFINITE.E5M2.F32.PACK_AB_MERGE_C R52, R7, R3, RZ ;  /* 0x000000030734723e */ /* 0x000fe200048060ff */
[----:B------:R-:W-:Y:S01]  /*7820*/  FFMA R10, R49, R60, R10 ;  /* 0x0000003c310a7223 */ /* 0x000fe2000000000a */
[----:B------:R-:W-:Y:S01]  /*7830*/  F2FP.SATFINITE.E5M2.F32.PACK_AB_MERGE_C R53, R11, R6, RZ ;  /* 0x000000060b35723e */ /* 0x000fe200048060ff */
[----:B------:R-:W-:Y:S01]  /*7840*/  FFMA R15, R49, R61, R15 ;  /* 0x0000003d310f7223 */ /* 0x000fe2000000000f */
[C---:B------:R-:W-:Y:S01]  /*7850*/  FMUL R3, R47.reuse, R16 ;  /* 0x000000102f037220 */ /* 0x040fe20000400000 */
[C---:B------:R-:W-:Y:S01]  /*7860*/  FMUL R6, R47.reuse, R17 ;  /* 0x000000112f067220 */ /* 0x040fe20000400000 */
[----:B------:R-:W-:Y:S01]  /*7870*/  F2FP.F16.E5M2.UNPACK_B R51, R87.H1 ;  /* 0x00000057ff33723e */ /* 0x000fe200030004ff */
[----:B------:R-:W-:Y:S01]  /*7880*/  FMUL R11, R47, R20 ;  /* 0x000000142f0b7220 */ /* 0x000fe20000400000 */
[----:B------:R-:W-:Y:S01]  /*7890*/  F2FP.SATFINITE.E5M2.F32.PACK_AB_MERGE_C R54, R15, R10, RZ ;  /* 0x0000000a0f36723e */ /* 0x000fe200048060ff */
[C---:B------:R-:W-:Y:S01]  /*78a0*/  FFMA R3, R49.reuse, R62, R3 ;  /* 0x0000003e31037223 */ /* 0x040fe20000000003 */
[----:B------:R-:W-:Y:S01]  /*78b0*/  FFMA R6, R49, R63, R6 ;  /* 0x0000003f31067223 */ /* 0x000fe20000000006 */
[----:B------:R-:W-:Y:S01]  /*78c0*/  FMUL R20, R47, R29 ;  /* 0x0000001d2f147220 */ /* 0x000fe20000400000 */
[----:B------:R-:W-:Y:S01]  /*78d0*/  F2FP.SATFINITE.E5M2.F32.PACK_AB_MERGE_C R29, R5, R4, R53 ;  /* 0x00000004051d723e */ /* 0x000fe20004806035 */
[----:B------:R-:W-:Y:S01]  /*78e0*/  FMUL R10, R47, R19 ;  /* 0x000000132f0a7220 */ /* 0x000fe20000400000 */
[----:B------:R-:W-:Y:S01]  /*78f0*/  F2FP.SATFINITE.E5M2.F32.PACK_AB_MERGE_C R30, R9, R8, R54 ;  /* 0x00000008091e723e */ /* 0x000fe20004806036 */
        /* <DEDUP_REMOVED lines=10> */
[----:B------:R-:W-:Y:S01]  /*79a0*/  FFMA R14, R49, R69, R14 ;  /* 0x00000045310e7223 */ /* 0x000fe2000000000e */
[----:B------:R-:W-:Y:S01]  /*79b0*/  FMUL R18, R47, R27 ;  /* 0x0000001b2f127220 */ /* 0x000fe20000400000 */
[C---:B------:R-:W-:Y:S01]  /*79c0*/  FFMA R15, R49.reuse, R70, R15 ;  /* 0x00000046310f7223 */ /* 0x040fe2000000000f */
[C---:B------:R-:W-:Y:S01]  /*79d0*/  FFMA R16, R49.reuse, R71, R16 ;  /* 0x0000004731107223 */ /* 0x040fe20000000010 */
[C---:B------:R-:W-:Y:S01]  /*79e0*/  FFMA R17, R49.reuse, R72, R17 ;  /* 0x0000004831117223 */ /* 0x040fe20000000011 */
[C---:B------:R-:W-:Y:S01]  /*79f0*/  FFMA R18, R49.reuse, R73, R18 ;  /* 0x0000004931127223 */ /* 0x040fe20000000012 */
[----:B------:R-:W-:Y:S01]  /*7a00*/  FFMA R19, R49, R74, R19 ;  /* 0x0000004a31137223 */ /* 0x000fe20000000013 */
[----:B------:R-:W-:Y:S01]  /*7a10*/  FMUL R23, R47, R32 ;  /* 0x000000202f177220 */ /* 0x000fe20000400000 */
[----:B------:R-:W-:Y:S01]  /*7a20*/  FFMA R20, R49, R75, R20 ;  /* 0x0000004b31147223 */ /* 0x000fe20000000014 */
[----:B------:R-:W-:Y:S01]  /*7a30*/  FMUL R24, R47, R33 ;  /* 0x000000212f187220 */ /* 0x000fe20000400000 */
[--C-:B------:R-:W-:Y:S02]  /*7a40*/  HADD2.F32 R50, -RZ, R51.reuse.H0_H0 ;  /* 0x20000033ff327230 */ /* 0x100fe40000004100 */
[----:B------:R-:W-:Y:S01]  /*7a50*/  FFMA R21, R49, R76, R21 ;  /* 0x0000004c31157223 */ /* 0x000fe20000000015 */
[----:B------:R-:W-:Y:S02]  /*7a60*/  HADD2.F32 R51, -RZ, R51.H1_H1 ;  /* 0x30000033ff337230 */ /* 0x000fe40000004100 */
[----:B------:R-:W-:Y:S01]  /*7a70*/  FMUL R25, R47, R34 ;  /* 0x000000222f197220 */ /* 0x000fe20000400000 */
[----:B------:R-:W-:Y:S01]  /*7a80*/  FFMA R22, R49, R77, R22 ;  /* 0x0000004d31167223 */ /* 0x000fe20000000016 */
[----:B------:R-:W-:Y:S01]  /*7a90*/  FMUL R26, R47, R35 ;  /* 0x000000232f1a7220 */ /* 0x000fe20000400000 */
[----:B------:R-:W-:Y:S01]  /*7aa0*/  F2FP.SATFINITE.E5M2.F32.PACK_AB_MERGE_C R7, R10, R7, RZ ;  /* 0x000000070a07723e */ /* 0x000fe200048060ff */
[C---:B------:R-:W-:Y:S01]  /*7ab0*/  FFMA R23, R49.reuse, R78, R23 ;  /* 0x0000004e31177223 */ /* 0x040fe20000000017 */
[C---:B------:R-:W-:Y:S01]  /*7ac0*/  FFMA R24, R49.reuse, R79, R24 ;  /* 0x0000004f31187223 */ /* 0x040fe20000000018 */
[C---:B------:R-:W-:Y:S01]  /*7ad0*/  FFMA R25, R49.reuse, R50, R25 ;  /* 0x0000003231197223 */ /* 0x040fe20000000019 */
[----:B------:R-:W-:Y:S01]  /*7ae0*/  FFMA R26, R49, R51, R26 ;  /* 0x00000033311a7223 */ /* 0x000fe2000000001a */
[----:B------:R-:W-:Y:S02]  /*7af0*/  F2FP.SATFINITE.E5M2.F32.PACK_AB_MERGE_C R28, R2, R0, R52 ;  /* 0x00000000021c723e */ /* 0x000fe40004806034 */
[----:B------:R-:W-:Y:S02]  /*7b00*/  F2FP.SATFINITE.E5M2.F32.PACK_AB_MERGE_C R31, R6, R3, R7 ;  /* 0x00000003061f723e */ /* 0x000fe40004806007 */
[----:B------:R-:W-:Y:S02]  /*7b10*/  F2FP.SATFINITE.E5M2.F32.PACK_AB_MERGE_C R13, R14, R13, RZ ;  /* 0x0000000d0e0d723e */ /* 0x000fe400048060ff */
[----:B------:R-:W-:Y:S01]  /*7b20*/  F2FP.SATFINITE.E5M2.F32.PACK_AB_MERGE_C R17, R18, R17, RZ ;  /* 0x000000111211723e */ /* 0x000fe200048060ff */
[----:B------:R1:W-:Y:S01]  /*7b30*/  STS.128 [R100+UR49+0x5200], R28 ;  /* 0x0052001c64007988 */ /* 0x0003e20008000c31 */
[----:B------:R-:W-:Y:S02]  /*7b40*/  F2FP.SATFINITE.E5M2.F32.PACK_AB_MERGE_C R14, R22, R21, RZ ;  /* 0x00000015160e723e */ /* 0x000fe400048060ff */
[----:B------:R-:W-:Y:S02]  /*7b50*/  F2FP.SATFINITE.E5M2.F32.PACK_AB_MERGE_C R25, R26, R25, RZ ;  /* 0x000000191a19723e */ /* 0x000fe400048060ff */
[----:B------:R-:W-:Y:S02]  /*7b60*/  F2FP.SATFINITE.E5M2.F32.PACK_AB_MERGE_C R12, R12, R11, R13 ;  /* 0x0000000b0c0c723e */ /* 0x000fe4000480600d */
[----:B------:R-:W-:Y:S02]  /*7b70*/  F2FP.SATFINITE.E5M2.F32.PACK_AB_MERGE_C R13, R16, R15, R17 ;  /* 0x0000000f100d723e */ /* 0x000fe40004806011 */
        /* <DEDUP_REMOVED lines=13> */
[----:B------:R-:W-:Y:S02]  /*7c50*/  UIADD3 UR12, UP0, UPT, UR52, 0x680, URZ ;  /* 0x00000680340c7890 */ /* 0x000fe4000ff1e0ff */
[----:B------:R-:W-:Y:S02]  /*7c60*/  UIADD3 UR9, UPT, UPT, UR41, 0x20, URZ ;  /* 0x0000002029097890 */ /* 0x000fe4000fffe0ff */
[----:B------:R-:W-:Y:S02]  /*7c70*/  UIADD3 UR8, UPT, UPT, UR49, 0x5200, URZ ;  /* 0x0000520031087890 */ /* 0x000fe4000fffe0ff */
[----:B------:R-:W-:Y:S01]  /*7c80*/  UIADD3.X UR13, UPT, UPT, URZ, UR53, URZ, UP0, !UPT ;  /* 0x00000035ff0d7290 */ /* 0x000fe200087fe4ff */
[----:B------:R-:W-:Y:S01]  /*7c90*/  UMOV UR10, UR42 ;  /* 0x0000002a000a7c82 */ /* 0x000fe20008000000 */
[----:B------:R-:W-:Y:S01]  /*7ca0*/  UMOV UR11, UR36 ;  /* 0x00000024000b7c82 */ /* 0x000fe20008000000 */
[----:B------:R-:W-:Y:S02]  /*7cb0*/  UIADD3 UR5, UPT, UPT, UR41, 0xa0, URZ ;  /* 0x000000a029057890 */ /* 0x000fe4000fffe0ff */
[----:B------:R-:W-:Y:S01]  /*7cc0*/  UIADD3 UR4, UPT, UPT, UR49, 0x5a00, URZ ;  /* 0x00005a0031047890 */ /* 0x000fe2000fffe0ff */
[----:B------:R-:W-:Y:S03]  /*7cd0*/  UMOV UR6, UR42 ;  /* 0x0000002a00067c82 */ /* 0x000fe60008000000 */
[----:B------:R2:W-:Y:S01]  /*7ce0*/  UTMASTG.3D [UR8], [UR12] ;  /* 0x000000080c0073b5 */ /* 0x0005e20008010000 */
[----:B------:R-:W-:Y:S04]  /*7cf0*/  UMOV UR7, UR36 ;  /* 0x0000002400077c82 */ /* 0x000fe80008000000 */
[----:B------:R2:W-:Y:S01]  /*7d00*/  UTMASTG.3D [UR4], [UR12] ;  /* 0x000000040c0073b5 */ /* 0x0005e20008010000 */
[----:B------:R0:W-:Y:S01]  /*7d10*/  UTMACMDFLUSH ;  /* 0x00000000000079b7 */ /* 0x0001e20000000000 */
[----:B--2---:R-:W-:Y:S04]  /*7d20*/  DEPBAR.LE SB0, 0x1 ;  /* 0x000080400000791a */ /* 0x004fe80000000000 */
.L_x_126:
[----:B------:R-:W-:Y:S05]  /*7d30*/  BSYNC.RECONVERGENT B0 ;  /* 0x0000000000007941 */ /* 0x000fea0003800200 */
.L_x_125:
        /* <DEDUP_REMOVED lines=15> */
.L_x_130:
[----:B------:R-:W-:Y:S05]  /*7e30*/  BSYNC B0 ;  /* 0x0000000000007941 */ /* 0x000fea0003800000 */
.L_x_129:
[----:B------:R-:W-:Y:S01]  /*7e40*/  ISETP.NE.AND P0, PT, R115, RZ, PT ;  /* 0x000000ff7300720c */ /* 0x000fe20003f05270 */
[----:B------:R-:W-:Y:S11]  /*7e50*/  VIADD R105, R105, 0x1 ;  /* 0x0000000169697836 */ /* 0x000ff60000000000 */
[----:B------:R-:W-:Y:S01]  /*7e60*/  @!UPT UIADD3 URZ, UPT, UPT, URZ, URZ, URZ ;  /* 0x000000fffffff290 */ /* 0x000fe2000fffe0ff */
[----:B------:R3:W4:Y:S04]  /*7e70*/  @P0 LDS.128 R84, [R2+0x200] ;  /* 0x0002000002540984 */ /* 0x0007280000000c00 */
[----:B------:R1:W1:Y:S01]  /*7e80*/  @P0 LDS.128 R80, [R3+UR49+0x200] ;  /* 0x0002003103500984 */ /* 0x0002620008000c00 */
        /* <DEDUP_REMOVED lines=14> */
.L_x_128:
[----:B------:R-:W-:Y:S05]  /*7f70*/  BSYNC B1 ;  /* 0x0000000000017941 */ /* 0x000fea0003800000 */
.L_x_127:
[----:B------:R-:W-:Y:S05]  /*7f80*/  VIADD R0, R48, 0x40 ;  /* 0x0000004030007836 */ /* 0x000fea0000000000 */
[----:B------:R-:W-:Y:S04]  /*7f90*/  SHF.R.U32.HI R0, RZ, 0x15, R0 ;  /* 0x00000015ff007819 */ /* 0x000fe80000011600 */
[----:B------:R-:W-:Y:S11]  /*7fa0*/  LOP3.LUT P0, RZ, R0, 0x3, R102, 0x48, !PT ;  /* 0x0000000300ff7812 */ /* 0x000ff60007804866 */
[----:B------:R-:W-:Y:S02]  /*7fb0*/  @!UPT UIADD3 URZ, UPT, UPT, URZ, URZ, URZ ;  /* 0x000000fffffff290 */ /* 0x000fe4000fffe0ff */
[----:B------:R-:W-:Y:S05]  /*7fc0*/  @!P0 BRA `(.L_x_132) ;  /* 0x0000000000408947 */ /* 0x000fea0003800000 */
[----:B------:R-:W2:Y:S01]  /*7fd0*/  LDCU.64 UR8, c[0x4][0x78] ;  /* 0x01000f00ff0877ac */ /* 0x000ea20008000a00 */
[----:B------:R-:W-:Y:S01]  /*7fe0*/  MOV R3, 0x0 ;  /* 0x0000000000037802 */ /* 0x000fe20000000f00 */
[----:B-1----:R-:W-:Y:S02]  /*7ff0*/  HFMA2 R12, -RZ, RZ, 0, 5.9604644775390625e-08 ;  /* 0x00000001ff0c7431 */ /* 0x002fe400000001ff */
[----:B------:R-:W-:Y:S02]  /*8000*/  IMAD.MOV.U32 R8, RZ, RZ, 0x192 ;  /* 0x00000192ff087424 */ /* 0x000fe400078e00ff */
[----:B------:R-:W-:Y:S01]  /*8010*/  IMAD.MOV.U32 R13, RZ, RZ, RZ ;  /* 0x000000ffff0d7224 */ /* 0x000fe200078e00ff */
[----:B------:R-:W1:Y:S01]  /*8020*/  LDCU.64 UR6, c[0x4][0x80] ;  /* 0x01001000ff0677ac */ /* 0x000e620008000a00 */
[----:B------:R-:W3:Y:S01]  /*8030*/  LDC.64 R2, c[0x4][R3] ;  /* 0x0100000003027b82 */ /* 0x000ee20000000a00 */
[----:B------:R-:W4:Y:S01]  /*8040*/  LDCU.64 UR4, c[0x4][0x18] ;  /* 0x01000300ff0477ac */ /* 0x000f220008000a00 */
[----:B--2---:R-:W-:Y:S01]  /*8050*/  MOV R5, UR9 ;  /* 0x0000000900057c02 */ /* 0x004fe20008000f00 */
[----:B------:R-:W-:Y:S01]  /*8060*/  IMAD.U32 R4, RZ, RZ, UR8 ;  /* 0x00000008ff047e24 */ /* 0x000fe2000f8e00ff */
[----:B-1----:R-:W-:Y:S01]  /*8070*/  MOV R7, UR7 ;  /* 0x0000000700077c02 */ /* 0x002fe20008000f00 */
[----:B------:R-:W-:Y:S01]  /*8080*/  IMAD.U32 R6, RZ, RZ, UR6 ;  /* 0x00000006ff067e24 */ /* 0x000fe2000f8e00ff */
[----:B----4-:R-:W-:Y:S01]  /*8090*/  MOV R11, UR5 ;  /* 0x00000005000b7c02 */ /* 0x010fe20008000f00 */
[----:B------:R-:W-:Y:S02]  /*80a0*/  IMAD.U32 R10, RZ, RZ, UR4 ;  /* 0x00000004ff0a7e24 */ /* 0x000fe4000f8e00ff */
[----:B------:R-:W-:Y:S07]  /*80b0*/  LEPC R20, `(.L_x_132) ;  /* 0x000000001014794e */ /* 0x000fee0000000000 */
[----:B---3--:R-:W-:Y:S05]  /*80c0*/  CALL.ABS.NOINC R2 ;  /* 0x0000000002007343 */ /* 0x008fea0003c00000 */
.L_x_132:
        /* <DEDUP_REMOVED lines=147> */
[----:B------:R-:W-:Y:S02]  /*8a00*/  UIADD3 UR12, UP0, UPT, UR52, 0x680, URZ ;  /* 0x00000680340c7890 */ /* 0x000fe4000ff1e0ff */
[----:B------:R-:W-:Y:S02]  /*8a10*/  UIADD3 UR5, UPT, UPT, UR41, 0x40, URZ ;  /* 0x0000004029057890 */ /* 0x000fe4000fffe0ff */
[----:B------:R-:W-:Y:S01]  /*8a20*/  MOV R108, UR4 ;  /* 0x00000004006c7c02 */ /* 0x000fe20008000f00 */
[----:B------:R-:W-:Y:S01]  /*8a30*/  UIADD3.X UR13, UPT, UPT, URZ, UR53, URZ, UP0, !UPT ;  /* 0x00000035ff0d7290 */ /* 0x000fe200087fe4ff */
[----:B------:R-:W-:Y:S02]  /*8a40*/  UMOV UR6, UR42 ;  /* 0x0000002a00067c82 */ /* 0x000fe40008000000 */
[----:B------:R-:W-:Y:S01]  /*8a50*/  R2UR UR4, R108 ;  /* 0x000000006c0472ca */ /* 0x000fe200000e0000 */
[----:B------:R-:W-:Y:S01]  /*8a60*/  UMOV UR7, UR36 ;  /* 0x0000002400077c82 */ /* 0x000fe20008000000 */
[----:B------:R-:W-:Y:S02]  /*8a70*/  UIADD3 UR9, UPT, UPT, UR41, 0xc0, URZ ;  /* 0x000000c029097890 */ /* 0x000fe4000fffe0ff */
[----:B------:R-:W-:Y:S01]  /*8a80*/  UIADD3 UR8, UPT, UPT, UR49, 0x4a00, URZ ;  /* 0x00004a0031087890 */ /* 0x000fe2000fffe0ff */
[----:B------:R-:W-:Y:S01]  /*8a90*/  UMOV UR10, UR42 ;  /* 0x0000002a000a7c82 */ /* 0x000fe20008000000 */
[----:B------:R-:W-:Y:S07]  /*8aa0*/  UMOV UR11, UR36 ;  /* 0x00000024000b7c82 */ /* 0x000fee0008000000 */
[----:B------:R2:W-:Y:S01]  /*8ab0*/  UTMASTG.3D [UR4], [UR12] ;  /* 0x000000040c0073b5 */ /* 0x0005e20008010000 */
[----:B------:R2:W-:Y:S01]  /*8ac0*/  UTMASTG.3D [UR8], [UR12] ;  /* 0x000000080c0073b5 */ /* 0x0005e20008010000 */
[----:B------:R0:W-:Y:S01]  /*8ad0*/  UTMACMDFLUSH ;  /* 0x00000000000079b7 */ /* 0x0001e20000000000 */
[----:B--2---:R-:W-:Y:S04]  /*8ae0*/  DEPBAR.LE SB0, 0x1 ;  /* 0x000080400000791a */ /* 0x004fe80000000000 */
.L_x_134:
[----:B------:R-:W-:Y:S05]  /*8af0*/  BSYNC.RECONVERGENT B0 ;  /* 0x0000000000007941 */ /* 0x000fea0003800200 */
.L_x_133:
        /* <DEDUP_REMOVED lines=15> */
.L_x_138:
[----:B------:R-:W-:Y:S05]  /*8bf0*/  BSYNC B0 ;  /* 0x0000000000007941 */ /* 0x000fea0003800000 */
.L_x_137:
        /* <DEDUP_REMOVED lines=19> */
.L_x_136:
[----:B------:R-:W-:Y:S05]  /*8d30*/  BSYNC B1 ;  /* 0x0000000000017941 */ /* 0x000fea0003800000 */
.L_x_135:
        /* <DEDUP_REMOVED lines=21> */
.L_x_140:
[----:B------:R-:W-:Y:S01]  /*8e90*/  ISETP.NE.AND P0, PT, R109, RZ, PT ;  /* 0x000000ff6d00720c */ /* 0x000fe20003f05270 */
[----:B------:R-:W-:Y:S05]  /*8ea0*/  WARPSYNC.ALL ;  /* 0x0000000000007948 */ /* 0x000fea0003800000 */
[----:B------:R-:W-:Y:S01]  /*8eb0*/  R2UR UR4, R48 ;  /* 0x00000000300472ca */ /* 0x000fe200000e0000 */
[----:B------:R-:W-:Y:S01]  /*8ec0*/  BSSY.RECONVERGENT B0, `(.L_x_141) ;  /* 0x000009f000007945 */ /* 0x000fe20003800200 */
[-C--:B------:R-:W-:Y:S02]  /*8ed0*/  F2FP.F16.E5M2.UNPACK_B R4, R81.reuse ;  /* 0x00000051ff04723e */ /* 0x080fe400020004ff */
[-C--:B------:R-:W-:Y:S02]  /*8ee0*/  F2FP.F16.E5M2.UNPACK_B R2, R80.reuse ;  /* 0x00000050ff02723e */ /* 0x080fe400020004ff */
[----:B------:R-:W-:Y:S01]  /*8ef0*/  F2FP.F16.E5M2.UNPACK_B R80, R80.H1 ;  /* 0x00000050ff50723e */ /* 0x000fe200030004ff */
[--C-:B------:R-:W-:Y:S01]  /*8f00*/  HADD2.F32 R50, -RZ, R4.reuse.H0_H0 ;  /* 0x20000004ff327230 */ /* 0x100fe20000004100 */
[----:B------:R-:W-:Y:S01]  /*8f10*/  F2FP.F16.E5M2.UNPACK_B R81, R81.H1 ;  /* 0x00000051ff51723e */ /* 0x000fe200030004ff */
[----:B------:R-:W-:Y:S01]  /*8f20*/  HADD2.F32 R51, -RZ, R4.H1_H1 ;  /* 0x30000004ff337230 */ /* 0x000fe20000004100 */
[-C--:B------:R-:W-:Y:S01]  /*8f30*/  F2FP.F16.E5M2.UNPACK_B R55, R82.reuse ;  /* 0x00000052ff37723e */ /* 0x080fe200020004ff */
[--C-:B------:R-:W-:Y:S01]  /*8f40*/  HADD2.F32 R0, -RZ, R2.reuse.H0_H0 ;  /* 0x20000002ff007230 */ /* 0x100fe20000004100 */
[----:B------:R-:W-:Y:S01]  /*8f50*/  F2FP.F16.E5M2.UNPACK_B R82, R82.H1 ;  /* 0x00000052ff52723e */ /* 0x000fe200030004ff */
[----:B-1----:R-:W1:Y:S01]  /*8f60*/  LDTM.x32 R4, tmem[UR4+0x60] ;  /* 0x00006004000479ee */ /* 0x002e6200082c0000 */
[----:B------:R-:W-:Y:S01]  /*8f70*/  NOP ;  /* 0x0000000000007918 */ /* 0x000fe20000000000 */
[----:B------:R-:W-:Y:S01]  /*8f80*/  IADD3 R111, PT, PT, R111, 0xe0, RZ ;  /* 0x000000e06f6f7810 */ /* 0x000fe20007ffe0ff */
[----:B------:R-:W-:Y:S01]  /*8f90*/  HADD2.F32 R2, -RZ, R2.H1_H1 ;  /* 0x30000002ff027230 */ /* 0x000fe20000004100 */
[----:B------:R-:W-:Y:S01]  /*8fa0*/  F2FP.F16.E5M2.UNPACK_B R59, R83 ;  /* 0x00000053ff3b723e */ /* 0x000fe200020004ff */
[--C-:B------:R-:W-:Y:S01]  /*8fb0*/  HADD2.F32 R54, -RZ, R55.reuse.H0_H0 ;  /* 0x20000037ff367230 */ /* 0x100fe20000004100 */
[----:B------:R-:W-:Y:S01]  /*8fc0*/  LOP3.LUT R111, R111, 0xfefffff8, RZ, 0xc0, !PT ;  /* 0xfefffff86f6f7812 */ /* 0x000fe200078ec0ff */
[----:B------:R-:W-:Y:S01]  /*8fd0*/  HADD2.F32 R55, -RZ, R55.H1_H1 ;  /* 0x30000037ff377230 */ /* 0x000fe20000004100 */
[----:B------:R-:W-:Y:S01]  /*8fe0*/  F2FP.F16.E5M2.UNPACK_B R63, R84 ;  /* 0x00000054ff3f723e */ /* 0x000fe200020004ff */
[--C-:B------:R-:W-:Y:S01]  /*8ff0*/  HADD2.F32 R58, -RZ, R59.reuse.H0_H0 ;  /* 0x2000003bff3a7230 */ /* 0x100fe20000004100 */
[----:B-1----:R1:W-:Y:S01]  /*9000*/  SYNCS.ARRIVE.TRANS64.RED.A1T0 RZ, [R111+URZ], RZ ;  /* 0x000000ff6fff79a7 */ /* 0x0023e200081004ff */
[----:B------:R-:W-:Y:S01]  /*9010*/  HADD2.F32 R59, -RZ, R59.H1_H1 ;  /* 0x3000003bff3b7230 */ /* 0x000fe20000004100 */
[----:B------:R-:W-:Y:S01]  /*9020*/  F2FP.F16.E5M2.UNPACK_B R67, R85 ;  /* 0x00000055ff43723e */ /* 0x000fe200020004ff */
[--C-:B------:R-:W-:Y:S01]  /*9030*/  HADD2.F32 R62, -RZ, R63.reuse.H0_H0 ;  /* 0x2000003fff3e7230 */ /* 0x100fe20000004100 */
[----:B------:R-:W-:Y:S01]  /*9040*/  F2FP.F16.E5M2.UNPACK_B R71, R86 ;  /* 0x00000056ff47723e */ /* 0x000fe200020004ff */
[----:B------:R-:W-:Y:S01]  /*9050*/  HADD2.F32 R63, -RZ, R63.H1_H1 ;  /* 0x3000003fff3f7230 */ /* 0x000fe20000004100 */
[----:B------:R-:W-:Y:S01]  /*9060*/  F2FP.F16.E5M2.UNPACK_B R75, R87 ;  /* 0x00000057ff4b723e */ /* 0x000fe200020004ff */
[--C-:B------:R-:W-:Y:S01]  /*9070*/  HADD2.F32 R66, -RZ, R67.reuse.H0_H0 ;  /* 0x20000043ff427230 */ /* 0x100fe20000004100 */
[----:B------:R-:W-:Y:S01]  /*9080*/  F2FP.F16.E5M2.UNPACK_B R83, R83.H1 ;  /* 0x00000053ff53723e */ /* 0x000fe200030004ff */
[----:B------:R-:W-:Y:S01]  /*9090*/  HADD2.F32 R67, -RZ, R67.H1_H1 ;  /* 0x30000043ff437230 */ /* 0x000fe20000004100 */
[----:B------:R-:W-:Y:S01]  /*90a0*/  F2FP.F16.E5M2.UNPACK_B R84, R84.H1 ;  /* 0x00000054ff54723e */ /* 0x000fe200030004ff */
[--C-:B------:R-:W-:Y:S01]  /*90b0*/  HADD2.F32 R70, -RZ, R71.reuse.H0_H0 ;  /* 0x20000047ff467230 */ /* 0x100fe20000004100 */
[----:B------:R-:W-:Y:S01]  /*90c0*/  F2FP.F16.E5M2.UNPACK_B R85, R85.H1 ;  /* 0x00000055ff55723e */ /* 0x000fe200030004ff */
[----:B------:R-:W-:Y:S02]  /*90d0*/  HADD2.F32 R71, -RZ, R71.H1_H1 ;  /* 0x30000047ff477230 */ /* 0x000fe40000004100 */
[C---:B------:R-:W-:Y:S01]  /*90e0*/  FMUL R4, R47.reuse, R4 ;  /* 0x000000042f047220 */ /* 0x040fe20000400000 */
[C---:B------:R-:W-:Y:S01]  /*90f0*/  FMUL R5, R47.reuse, R5 ;  /* 0x000000052f057220 */ /* 0x040fe20000400000 */
[--C-:B------:R-:W-:Y:S02]  /*9100*/  HADD2.F32 R3, -RZ, R80.reuse.H0_H0 ;  /* 0x20000050ff037230 */ /* 0x100fe40000004100 */
[----:B------:R-:W-:Y:S01]  /*9110*/  FMUL R8, R47, R8 ;  /* 0x000000082f087220 */ /* 0x000fe20000400000 */
[C---:B------:R-:W-:Y:S01]  /*9120*/  FFMA R4, R49.reuse, R0, R4 ;  /* 0x0000000031047223 */ /* 0x040fe20000000004 */
        /* <DEDUP_REMOVED lines=12> */
[--C-:B------:R-:W-:Y:S02]  /*91f0*/  HADD2.F32 R74, -RZ, R75.reuse.H0_H0 ;  /* 0x2000004bff4a7230 */ /* 0x100fe40000004100 */
[C---:B------:R-:W-:Y:S01]  /*9200*/  FMUL R28, R47.reuse, R32 ;  /* 0x000000202f1c7220 */ /* 0x040fe20000400000 */
[----:B------:R-:W-:Y:S02]  /*9210*/  HADD2.F32 R75, -RZ, R75.H1_H1 ;  /* 0x3000004bff4b7230 */ /* 0x000fe40000004100 */
[C---:B------:R-:W-:Y:S01]  /*9220*/  FMUL R29, R47.reuse, R33 ;  /* 0x000000212f1d7220 */ /* 0x040fe20000400000 */
[----:B------:R-:W-:Y:S02]  /*9230*/  HADD2.F32 R48, -RZ, R80.H1_H1 ;  /* 0x30000050ff307230 */ /* 0x000fe40000004100 */
[C---:B------:R-:W-:Y:S01]  /*9240*/  FMUL R6, R47.reuse, R6 ;  /* 0x000000062f067220 */ /* 0x040fe20000400000 */
[C---:B------:R-:W-:Y:S01]  /*9250*/  FMUL R7, R47.reuse, R7 ;  /* 0x000000072f077220 */ /* 0x040fe20000400000 */
[--C-:B------:R-:W-:Y:S02]  /*9260*/  HADD2.F32 R52, -RZ, R81.reuse.H0_H0 ;  /* 0x20000051ff347230 */ /* 0x100fe40000004100 */
[----:B------:R-:W-:Y:S01]  /*9270*/  FMUL R10, R47, R10 ;  /* 0x0000000a2f0a7220 */ /* 0x000fe20000400000 */
[C---:B------:R-:W-:Y:S01]  /*9280*/  FFMA R6, R49.reuse, R3, R6 ;  /* 0x0000000331067223 */ /* 0x040fe20000000006 */
[----:B------:R-:W-:Y:S02]  /*9290*/  HADD2.F32 R53, -RZ, R81.H1_H1 ;  /* 0x30000051ff357230 */ /* 0x000fe40000004100 */
[C---:B------:R-:W-:Y:S01]  /*92a0*/  FFMA R7, R49.reuse, R48, R7 ;  /* 0x0000003031077223 */ /* 0x040fe20000000007 */
[C---:B------:R-:W-:Y:S01]  /*92b0*/  FFMA R8, R49.reuse, R50, R8 ;  /* 0x0000003231087223 */ /* 0x040fe20000000008 */
[C---:B------:R-:W-:Y:S01]  /*92c0*/  FFMA R9, R49.reuse, R51, R9 ;  /* 0x0000003331097223 */ /* 0x040fe20000000009 */
[----:B------:R-:W-:Y:S01]  /*92d0*/  FFMA R10, R49, R52, R10 ;  /* 0x00000034310a7223 */ /* 0x000fe2000000000a */
[----:B------:R-:W-:Y:S01]  /*92e0*/  FMUL R11, R47, R11 ;  /* 0x0000000b2f0b7220 */ /* 0x000fe20000400000 */
[----:B------:R-:W-:Y:S01]  /*92f0*/  F2FP.F16.E5M2.UNPACK_B R86, R86.H1 ;  /* 0x00000056ff56723e */ /* 0x000fe200030004ff */
[--C-:B------:R-:W-:Y:S01]  /*9300*/  HADD2.F32 R56, -RZ, R82.reuse.H0_H0 ;  /* 0x20000052ff387230 */ /* 0x100fe20000004100 */
[----:B------:R-:W-:Y:S01]  /*9310*/  F2FP.SATFINITE.E5M2.F32.PACK_AB_MERGE_C R6, R7, R6, RZ ;  /* 0x000000060706723e */ /* 0x000fe200048060ff */
[C---:B------:R-:W-:Y:S01]  /*9320*/  FFMA R11, R49.reuse, R53, R11 ;  /* 0x00000035310b7223 */ /* 0x040fe2000000000b */
[C---:B------:R-:W-:Y:S01]  /*9330*/  FFMA R12, R49.reuse, R54, R12 ;  /* 0x00000036310c7223 */ /* 0x040fe2000000000c */
[----:B------:R-:W-:Y:S01]  /*9340*/  FFMA R13, R49, R55, R13 ;  /* 0x00000037310d7223 */ /* 0x000fe2000000000d */
[----:B------:R-:W-:Y:S01]  /*9350*/  F2FP.SATFINITE.E5M2.F32.PACK_AB_MERGE_C R4, R5, R4, R6 ;  /* 0x000000040504723e */ /* 0x000fe20004806006 */
[----:B------:R-:W-:Y:S01]  /*9360*/  HADD2.F32 R57, -RZ, R82.H1_H1 ;  /* 0x30000052ff397230 */ /* 0x000fe20000004100 */
[----:B------:R-:W-:Y:S01]  /*9370*/  F2FP.SATFINITE.E5M2.F32.PACK_AB_MERGE_C R10, R11, R10, RZ ;  /* 0x0000000a0b0a723e */ /* 0x000fe200048060ff */
[C---:B------:R-:W-:Y:S01]  /*9380*/  FMUL R14, R47.reuse, R14 ;  /* 0x0000000e2f0e7220 */ /* 0x040fe20000400000 */
[----:B------:R-:W-:Y:S01]  /*9390*/  FMUL R15, R47, R15 ;  /* 0x0000000f2f0f7220 */ /* 0x000fe20000400000 */
[--C-:B------:R-:W-:Y:S01]  /*93a0*/  HADD2.F32 R60, -RZ, R83.reuse.H0_H0 ;  /* 0x20000053ff3c7230 */ /* 0x100fe20000004100 */
[----:B------:R-:W-:Y:S01]  /*93b0*/  F2FP.SATFINITE.E5M2.F32.PACK_AB_MERGE_C R5, R9, R8, R10 ;  /* 0x000000080905723e */ /* 0x000fe2000480600a */
[C---:B------:R-:W-:Y:S01]  /*93c0*/  FFMA R14, R49.reuse, R56, R14 ;  /* 0x00000038310e7223 */ /* 0x040fe2000000000e */
[C---:B------:R-:W-:Y:S01]  /*93d0*/  FFMA R15, R49.reuse, R57, R15 ;  /* 0x00000039310f7223 */ /* 0x040fe2000000000f */
[C---:B------:R-:W-:Y:S01]  /*93e0*/  FFMA R16, R49.reuse, R58, R16 ;  /* 0x0000003a31107223 */ /* 0x040fe20000000010 */
[----:B------:R-:W-:Y:S01]  /*93f0*/  FFMA R17, R49, R59, R17 ;  /* 0x0000003b31117223 */ /* 0x000fe20000000011 */
[----:B------:R-:W-:Y:S02]  /*9400*/  HADD2.F32 R61, -RZ, R83.H1_H1 ;  /* 0x30000053ff3d7230 */ /* 0x000fe40000004100 */
[C---:B------:R-:W-:Y:S01]  /*9410*/  FMUL R18, R47.reuse, R18 ;  /* 0x000000122f127220 */ /* 0x040fe20000400000 */
[C---:B------:R-:W-:Y:S01]  /*9420*/  FMUL R19, R47.reuse, R19 ;  /* 0x000000132f137220 */ /* 0x040fe20000400000 */
[--C-:B------:R-:W-:Y:S02]  /*9430*/  HADD2.F32 R64, -RZ, R84.reuse.H0_H0 ;  /* 0x20000054ff407230 */ /* 0x100fe40000004100 */
[----:B------:R-:W-:Y:S01]  /*9440*/  FMUL R22, R47, R22 ;  /* 0x000000162f167220 */ /* 0x000fe20000400000 */
[C---:B------:R-:W-:Y:S01]  /*9450*/  FFMA R18, R49.reuse, R60, R18 ;  /* 0x0000003c31127223 */ /* 0x040fe20000000012 */
[----:B------:R-:W-:Y:S02]  /*9460*/  HADD2.F32 R65, -RZ, R84.H1_H1 ;  /* 0x30000054ff417230 */ /* 0x000fe40000004100 */
[----:B------:R-:W-:Y:S01]  /*9470*/  FFMA R19, R49, R61, R19 ;  /* 0x0000003d31137223 */ /* 0x000fe20000000013 */
[----:B------:R-:W-:Y:S01]  /*9480*/  FMUL R23, R47, R23 ;  /* 0x000000172f177220 */ /* 0x000fe20000400000 */
[C---:B------:R-:W-:Y:S01]  /*9490*/  FFMA R20, R49.reuse, R62, R20 ;  /* 0x0000003e31147223 */ /* 0x040fe20000000014 */
[C---:B------:R-:W-:Y:S01]  /*94a0*/  FFMA R21, R49.reuse, R63, R21 ;  /* 0x0000003f31157223 */ /* 0x040fe20000000015 */
[--C-:B------:R-:W-:Y:S02]  /*94b0*/  HADD2.F32 R68, -RZ, R85.reuse.H0_H0 ;  /* 0x20000055ff447230 */ /* 0x100fe40000004100 */
[----:B------:R-:W-:Y:S01]  /*94c0*/  FFMA R22, R49, R64, R22 ;  /* 0x0000004031167223 */ /* 0x000fe20000000016 */
[----:B------:R-:W-:Y:S02]  /*94d0*/  HADD2.F32 R69, -RZ, R85.H1_H1 ;  /* 0x30000055ff457230 */ /* 0x000fe40000004100 */
[----:B------:R-:W-:Y:S01]  /*94e0*/  FMUL R3, R47, R26 ;  /* 0x0000001a2f037220 */ /* 0x000fe20000400000 */
[----:B------:R-:W-:Y:S01]  /*94f0*/  FFMA R23, R49, R65, R23 ;  /* 0x0000004131177223 */ /* 0x000fe20000000017 */
[----:B------:R-:W-:Y:S01]  /*9500*/  FMUL R27, R47, R27 ;  /* 0x0000001b2f1b7220 */ /* 0x000fe20000400000 */
[C---:B------:R-:W-:Y:S01]  /*9510*/  FFMA R0, R49.reuse, R66, R0 ;  /* 0x0000004231007223 */ /* 0x040fe20000000000 */
[----:B------:R-:W-:Y:S01]  /*9520*/  F2FP.F16.E5M2.UNPACK_B R87, R87.H1 ;  /* 0x00000057ff57723e */ /* 0x000fe200030004ff */
        /* <DEDUP_REMOVED lines=15> */
[----:B------:R-:W-:Y:S01]  /*9620*/  F2FP.SATFINITE.E5M2.F32.PACK_AB_MERGE_C R14, R15, R14, RZ ;  /* 0x0000000e0f0e723e */ /* 0x000fe200048060ff */
[----:B------:R-:W-:Y:S01]  /*9630*/  FFMA R28, R49, R74, R28 ;  /* 0x0000004a311c7223 */ /* 0x000fe2000000001c */
[----:B------:R-:W-:Y:S01]  /*9640*/  F2FP.SATFINITE.E5M2.F32.PACK_AB_MERGE_C R7, R19, R18, RZ ;  /* 0x000000121307723e */ /* 0x000fe200048060ff */
[C---:B------:R-:W-:Y:S01]  /*9650*/  FFMA R29, R49.reuse, R75, R29 ;  /* 0x0000004b311d7223 */ /* 0x040fe2000000001d */
[----:B------:R-:W-:Y:S01]  /*9660*/  FFMA R30, R49, R76, R30 ;  /* 0x0000004c311e7223 */ /* 0x000fe2000000001e */
[----:B------:R-:W-:Y:S01]  /*9670*/  F2FP.SATFINITE.E5M2.F32.PACK_AB_MERGE_C R22, R23, R22, RZ ;  /* 0x000000161716723e */ /* 0x000fe200048060ff */
[----:B------:R-:W-:Y:S01]  /*9680*/  FFMA R35, R49, R77, R35 ;  /* 0x0000004d31237223 */ /* 0x000fe20000000023 */
[----:B------:R-:W-:Y:S02]  /*9690*/  F2FP.SATFINITE.E5M2.F32.PACK_AB_MERGE_C R6, R13, R12, R14 ;  /* 0x0000000c0d06723e */ /* 0x000fe4000480600e */
[----:B------:R-:W-:Y:S02]  /*96a0*/  F2FP.SATFINITE.E5M2.F32.PACK_AB_MERGE_C R7, R17, R16, R7 ;  /* 0x000000101107723e */ /* 0x000fe40004806007 */
[----:B------:R-:W-:Y:S02]  /*96b0*/  F2FP.SATFINITE.E5M2.F32.PACK_AB_MERGE_C R20, R21, R20, R22 ;  /* 0x000000141514723e */ /* 0x000fe40004806016 */
[----:B------:R-:W-:Y:S01]  /*96c0*/  F2FP.SATFINITE.E5M2.F32.PACK_AB_MERGE_C R3, R27, R3, RZ ;  /* 0x000000031b03723e */ /* 0x000fe200048060ff */
[----:B------:R1:W-:Y:S01]  /*96d0*/  STS.128 [R100+UR49+0x5200], R4 ;  /* 0x0052000464007988 */ /* 0x0003e20008000c31 */
[----:B------:R-:W-:Y:S02]  /*96e0*/  F2FP.SATFINITE.E5M2.F32.PACK_AB_MERGE_C R22, R31, R26, RZ ;  /* 0x0000001a1f16723e */ /* 0x000fe400048060ff */
[----:B------:R-:W-:Y:S02]  /*96f0*/  F2FP.SATFINITE.E5M2.F32.PACK_AB_MERGE_C R23, R35, R30, RZ ;  /* 0x0000001e2317723e */ /* 0x000fe400048060ff */
[----:B------:R-:W-:Y:S02]  /*9700*/  F2FP.SATFINITE.E5M2.F32.PACK_AB_MERGE_C R21, R2, R0, R3 ;  /* 0x000000000215723e */ /* 0x000fe40004806003 */
[----:B------:R-:W-:Y:S02]  /*9710*/  F2FP.SATFINITE.E5M2.F32.PACK_AB_MERGE_C R22, R25, R24, R22 ;  /* 0x000000181916723e */ /* 0x000fe40004806016 */
[----:B------:R-:W-:Y:S02]  /*9720*/  F2FP.SATFINITE.E5M2.F32.PACK_AB_MERGE_C R23, R29, R28, R23 ;  /* 0x0000001c1d17723e */ /* 0x000fe40004806017 */
[----:B------:R-:W-:Y:S03]  /*9730*/  IADD3 R45, PT, PT, R45, 0x1, RZ ;  /* 0x000000012d2d7810 */ /* 0x000fe60007ffe0ff */
        /* <DEDUP_REMOVED lines=23> */
.L_x_142:
[----:B------:R-:W-:Y:S05]  /*98b0*/  BSYNC.RECONVERGENT B0 ;  /* 0x0000000000007941 */ /* 0x000fea0003800200 */
.L_x_141:
[----:B------:R-:W-:Y:S01]  /*98c0*/  BAR.SYNC.DEFER_BLOCKING 0x1, 0x80 ;  /* 0x0042000000007b1d */ /* 0x000fe20000010000 */
[----:B------:R-:W-:Y:S01]  /*98d0*/  ISETP.NE.AND P2, PT, R110, RZ, PT ;  /* 0x000000ff6e00720c */ /* 0x000fe20003f45270 */
[----:B------:R-:W-:Y:S01]  /*98e0*/  IMAD.IADD R15, R43, 0x1, R94 ;  /* 0x000000012b0f7824 */ /* 0x000fe200078e025e */
[----:B------:R-:W-:Y:S01]  /*98f0*/  ISETP.NE.AND P0, PT, R112, 0x2, PT ;  /* 0x000000027000780c */ /* 0x000fe20003f05270 */
[----:B------:R-:W-:Y:S01]  /*9900*/  IMAD.IADD R14, R44, 0x1, R95 ;  /* 0x000000012c0e7824 */ /* 0x000fe200078e025f */
[----:B------:R-:W-:Y:S02]  /*9910*/  ISETP.NE.AND P1, PT, R45, 0x4, PT ;  /* 0x000000042d00780c */ /* 0x000fe40003f25270 */
[----:B------:R-:W-:Y:S02]  /*9920*/  SEL R2, RZ, 0x1, P0 ;  /* 0x00000001ff027807 */ /* 0x000fe40000000000 */
[----:B------:R-:W-:Y:S02]  /*9930*/  SEL R0, RZ, 0x1, P1 ;  /* 0x00000001ff007807 */ /* 0x000fe40000800000 */
[----:B------:R-:W-:Y:S02]  /*9940*/  LOP3.LUT R106, R106, R2, RZ, 0x3c, !PT ;  /* 0x000000026a6a7212 */ /* 0x000fe400078e3cff */
[----:B------:R-:W-:Y:S02]  /*9950*/  LOP3.LUT R107, R107, R0, RZ, 0x3c, !PT ;  /* 0x000000006b6b7212 */ /* 0x000fe400078e3cff */
[----:B------:R-:W-:Y:S02]  /*9960*/  @P2 R2UR UR36, R103 ;  /* 0x00000000672422ca */ /* 0x000fe400000e0000 */
[----:B------:R-:W-:Y:S02]  /*9970*/  SEL R112, R112, RZ, P0 ;  /* 0x000000ff70707207 */ /* 0x000fe40000000000 */
[----:B------:R-:W-:Y:S01]  /*9980*/  SEL R45, R45, RZ, P1 ;  /* 0x000000ff2d2d7207 */ /* 0x000fe20000800000 */
[----:B------:R-:W-:Y:S10]  /*9990*/  @P2 BRA `(.L_x_143) ;  /* 0xffffffb800fc2947 */ /* 0x000ff4000383ffff */
[----:B------:R-:W-:Y:S05]  /*99a0*/  EXIT ;  /* 0x000000000000794d */ /* 0x000fea0003800000 */
.L_x_24:
[----:B--2---:R2:W4:Y:S02]  /*99b0*/  SYNCS.PHASECHK.TRANS64.TRYWAIT P0, [R2+URZ+0x110], R3 ;  /* 0x00011003020075a7 */ /* 0x00452400080011ff */
[----:B----4-:R-:W-:Y:S05]  /*99c0*/  @!P0 NANOSLEEP.SYNCS 0x989680 ;  /* 0x009896800000895d */ /* 0x010fea0003900000 */
[----:B------:R-:W4:Y:S02]  /*99d0*/  @!P0 SYNCS.PHASECHK.TRANS64 P0, [R2+URZ+0x110], R3 ;  /* 0x00011003020085a7 */ /* 0x000f2400080010ff */
[----:B----4-:R-:W-:Y:S05]  /*99e0*/  @!P0 BRA `(.L_x_24) ;  /* 0xfffffffc00f08947 */ /* 0x010fea000383ffff */
[----:B------:R-:W-:Y:S05]  /*99f0*/  BRA `(.L_x_144) ;  /* 0xffffff7c008c7947 */ /* 0x000fea000383ffff */
.L_x_27:
[----:B------:R-:W-:-:S07]  /*9a00*/  MOV R2, UR33 ;  /* 0x0000002100027c02 */ /* 0x000fce0008000f00 */
.L_x_145:
[----:B-1----:R1:W2:Y:S02]  /*9a10*/  SYNCS.PHASECHK.TRANS64.TRYWAIT P0, [R2+URZ+0x28], R4 ;  /* 0x00002804020075a7 */ /* 0x0022a400080011ff */
[----:B--2---:R-:W-:Y:S05]  /*9a20*/  @!P0 NANOSLEEP.SYNCS 0x989680 ;  /* 0x009896800000895d */ /* 0x004fea0003900000 */
[----:B------:R-:W2:Y:S02]  /*9a30*/  @!P0 SYNCS.PHASECHK.TRANS64 P0, [R2+URZ+0x28], R4 ;  /* 0x00002804020085a7 */ /* 0x000ea400080010ff */
[----:B--2---:R-:W-:Y:S05]  /*9a40*/  @!P0 BRA `(.L_x_145) ;  /* 0xfffffffc00f08947 */ /* 0x004fea000383ffff */
[----:B------:R-:W-:Y:S05]  /*9a50*/  BRA `(.L_x_26) ;  /* 0xffffff7c00f47947 */ /* 0x000fea000383ffff */
.L_x_34:
[----:B-1----:R-:W-:-:S07]  /*9a60*/  MOV R2, UR17 ;  /* 0x0000001100027c02 */ /* 0x002fce0008000f00 */
.L_x_146:
[----:B-1----:R1:W2:Y:S02]  /*9a70*/  SYNCS.PHASECHK.TRANS64.TRYWAIT P0, [R2+URZ+0x28], R4 ;  /* 0x00002804020075a7 */ /* 0x0022a400080011ff */
[----:B--2---:R-:W-:Y:S05]  /*9a80*/  @!P0 NANOSLEEP.SYNCS 0x989680 ;  /* 0x009896800000895d */ /* 0x004fea0003900000 */
[----:B------:R-:W2:Y:S02]  /*9a90*/  @!P0 SYNCS.PHASECHK.TRANS64 P0, [R2+URZ+0x28], R4 ;  /* 0x00002804020085a7 */ /* 0x000ea400080010ff */
[----:B--2---:R-:W-:Y:S05]  /*9aa0*/  @!P0 BRA `(.L_x_146) ;  /* 0xfffffffc00f08947 */ /* 0x004fea000383ffff */
[----:B------:R-:W-:Y:S05]  /*9ab0*/  BRA `(.L_x_33) ;  /* 0xffffff8000b07947 */ /* 0x000fea000383ffff */
.L_x_39:
[----:B-1----:R1:W2:Y:S02]  /*9ac0*/  SYNCS.PHASECHK.TRANS64.TRYWAIT P0, [R2+URZ+0xa0], R3 ;  /* 0x0000a003020075a7 */ /* 0x0022a400080011ff */
[----:B--2---:R-:W-:Y:S05]  /*9ad0*/  @!P0 NANOSLEEP.SYNCS 0x989680 ;  /* 0x009896800000895d */ /* 0x004fea0003900000 */
[----:B------:R-:W2:Y:S02]  /*9ae0*/  @!P0 SYNCS.PHASECHK.TRANS64 P0, [R2+URZ+0xa0], R3 ;  /* 0x0000a003020085a7 */ /* 0x000ea400080010ff */
[----:B--2---:R-:W-:Y:S05]  /*9af0*/  @!P0 BRA `(.L_x_39) ;  /* 0xfffffffc00f08947 */ /* 0x004fea000383ffff */
[----:B------:R-:W-:Y:S05]  /*9b00*/  BRA `(.L_x_147) ;  /* 0xffffff8400547947 */ /* 0x000fea000383ffff */
.L_x_43:
[----:B---3--:R-:W-:-:S07]  /*9b10*/  MOV R0, UR4 ;  /* 0x0000000400007c02 */ /* 0x008fce0008000f00 */
.L_x_148:
[----:B-1----:R1:W2:Y:S02]  /*9b20*/  SYNCS.PHASECHK.TRANS64.TRYWAIT P0, [R0+URZ], R2 ;  /* 0x00000002000075a7 */ /* 0x0022a400080011ff */
[----:B--2---:R-:W-:Y:S05]  /*9b30*/  @!P0 NANOSLEEP.SYNCS 0x989680 ;  /* 0x009896800000895d */ /* 0x004fea0003900000 */
[----:B------:R-:W2:Y:S02]  /*9b40*/  @!P0 SYNCS.PHASECHK.TRANS64 P0, [R0+URZ], R2 ;  /* 0x00000002000085a7 */ /* 0x000ea400080010ff */
[----:B--2---:R-:W-:Y:S05]  /*9b50*/  @!P0 BRA `(.L_x_148) ;  /* 0xfffffffc00f08947 */ /* 0x004fea000383ffff */
[----:B------:R-:W-:Y:S05]  /*9b60*/  BRA `(.L_x_149) ;  /* 0xffffff8800c47947 */ /* 0x000fea000383ffff */
.L_x_44:
[----:B---3--:R-:W-:-:S07]  /*9b70*/  MOV R0, UR4 ;  /* 0x0000000400007c02 */ /* 0x008fce0008000f00 */
.L_x_150:
[----:B-1----:R1:W2:Y:S02]  /*9b80*/  SYNCS.PHASECHK.TRANS64.TRYWAIT P0, [R0+URZ], R3 ;  /* 0x00000003000075a7 */ /* 0x0022a400080011ff */
[----:B--2---:R-:W-:Y:S05]  /*9b90*/  @!P0 NANOSLEEP.SYNCS 0x989680 ;  /* 0x009896800000895d */ /* 0x004fea0003900000 */
[----:B------:R-:W2:Y:S02]  /*9ba0*/  @!P0 SYNCS.PHASECHK.TRANS64 P0, [R0+URZ], R3 ;  /* 0x00000003000085a7 */ /* 0x000ea400080010ff */
[----:B--2---:R-:W-:Y:S05]  /*9bb0*/  @!P0 BRA `(.L_x_150) ;  /* 0xfffffffc00f08947 */ /* 0x004fea000383ffff */
[----:B------:R-:W-:Y:S05]  /*9bc0*/  BRA `(.L_x_151) ;  /* 0xffffff8800d07947 */ /* 0x000fea000383ffff */
.L_x_45:
[----:B---3--:R-:W-:-:S07]  /*9bd0*/  MOV R0, UR4 ;  /* 0x0000000400007c02 */ /* 0x008fce0008000f00 */
.L_x_152:
[----:B-1----:R1:W2:Y:S02]  /*9be0*/  SYNCS.PHASECHK.TRANS64.TRYWAIT P0, [R0+URZ], R3 ;  /* 0x00000003000075a7 */ /* 0x0022a400080011ff */
[----:B--2---:R-:W-:Y:S05]  /*9bf0*/  @!P0 NANOSLEEP.SYNCS 0x989680 ;  /* 0x009896800000895d */ /* 0x004fea0003900000 */
[----:B------:R-:W2:Y:S02]  /*9c00*/  @!P0 SYNCS.PHASECHK.TRANS64 P0, [R0+URZ], R3 ;  /* 0x00000003000085a7 */ /* 0x000ea400080010ff */
[----:B--2---:R-:W-:Y:S05]  /*9c10*/  @!P0 BRA `(.L_x_152) ;  /* 0xfffffffc00f08947 */ /* 0x004fea000383ffff */
[----:B------:R-:W-:Y:S05]  /*9c20*/  BRA `(.L_x_153) ;  /* 0xffffff8800dc7947 */ /* 0x000fea000383ffff */
.L_x_46:
[----:B---3--:R-:W-:-:S07]  /*9c30*/  MOV R0, UR4 ;  /* 0x0000000400007c02 */ /* 0x008fce0008000f00 */
.L_x_154:
[----:B-1----:R1:W2:Y:S02]  /*9c40*/  SYNCS.PHASECHK.TRANS64.TRYWAIT P0, [R0+URZ], R3 ;  /* 0x00000003000075a7 */ /* 0x0022a400080011ff */
[----:B--2---:R-:W-:Y:S05]  /*9c50*/  @!P0 NANOSLEEP.SYNCS 0x989680 ;  /* 0x009896800000895d */ /* 0x004fea0003900000 */
[----:B------:R-:W2:Y:S02]  /*9c60*/  @!P0 SYNCS.PHASECHK.TRANS64 P0, [R0+URZ], R3 ;  /* 0x00000003000085a7 */ /* 0x000ea400080010ff */
[----:B--2---:R-:W-:Y:S05]  /*9c70*/  @!P0 BRA `(.L_x_154) ;  /* 0xfffffffc00f08947 */ /* 0x004fea000383ffff */
[----:B------:R-:W-:Y:S05]  /*9c80*/  BRA `(.L_x_155) ;  /* 0xffffff8800e87947 */ /* 0x000fea000383ffff */
.L_x_49:
[----:B-1----:R1:W2:Y:S02]  /*9c90*/  SYNCS.PHASECHK.TRANS64.TRYWAIT P0, [R0+URZ+0x100], R4 ;  /* 0x00010004000075a7 */ /* 0x0022a400080011ff */
[----:B--2---:R-:W-:Y:S05]  /*9ca0*/  @!P0 NANOSLEEP.SYNCS 0x989680 ;  /* 0x009896800000895d */ /* 0x004fea0003900000 */
[----:B------:R-:W2:Y:S02]  /*9cb0*/  @!P0 SYNCS.PHASECHK.TRANS64 P0, [R0+URZ+0x100], R4 ;  /* 0x00010004000085a7 */ /* 0x000ea400080010ff */
[----:B--2---:R-:W-:Y:S05]  /*9cc0*/  @!P0 BRA `(.L_x_49) ;  /* 0xfffffffc00f08947 */ /* 0x004fea000383ffff */
[----:B------:R-:W-:Y:S05]  /*9cd0*/  BRA `(.L_x_156) ;  /* 0xffffff8c00487947 */ /* 0x000fea000383ffff */
.L_x_50:
[----:B------:R-:W-:-:S07]  /*9ce0*/  MOV R0, UR5 ;  /* 0x0000000500007c02 */ /* 0x000fce0008000f00 */
.L_x_157:
[----:B-1----:R1:W2:Y:S02]  /*9cf0*/  SYNCS.PHASECHK.TRANS64.TRYWAIT P0, [R0+URZ+0xb0], R5 ;  /* 0x0000b005000075a7 */ /* 0x0022a400080011ff */
[----:B--2---:R-:W-:Y:S05]  /*9d00*/  @!P0 NANOSLEEP.SYNCS 0x989680 ;  /* 0x009896800000895d */ /* 0x004fea0003900000 */
[----:B------:R-:W2:Y:S02]  /*9d10*/  @!P0 SYNCS.PHASECHK.TRANS64 P0, [R0+URZ+0xb0], R5 ;  /* 0x0000b005000085a7 */ /* 0x000ea400080010ff */
[----:B--2---:R-:W-:Y:S05]  /*9d20*/  @!P0 BRA `(.L_x_157) ;  /* 0xfffffffc00f08947 */ /* 0x004fea000383ffff */
[----:B------:R-:W-:Y:S05]  /*9d30*/  BRA `(.L_x_158) ;  /* 0xffffff8c00587947 */ /* 0x000fea000383ffff */
.L_x_51:
[----:B-1----:R1:W2:Y:S02]  /*9d40*/  SYNCS.PHASECHK.TRANS64.TRYWAIT P1, [R0+URZ+0xa0], R4 ;  /* 0x0000a004000075a7 */ /* 0x0022a400080211ff */
[----:B--2---:R-:W-:Y:S05]  /*9d50*/  @!P1 NANOSLEEP.SYNCS 0x989680 ;  /* 0x009896800000995d */ /* 0x004fea0003900000 */
[----:B------:R-:W2:Y:S02]  /*9d60*/  @!P1 SYNCS.PHASECHK.TRANS64 P1, [R0+URZ+0xa0], R4 ;  /* 0x0000a004000095a7 */ /* 0x000ea400080210ff */
[----:B--2---:R-:W-:Y:S05]  /*9d70*/  @!P1 BRA `(.L_x_51) ;  /* 0xfffffffc00f09947 */ /* 0x004fea000383ffff */
[----:B------:R-:W-:Y:S05]  /*9d80*/  BRA `(.L_x_159) ;  /* 0xffffff8c00887947 */ /* 0x000fea000383ffff */
.L_x_54:
[----:B------:R-:W-:-:S07]  /*9d90*/  MOV R0, UR5 ;  /* 0x0000000500007c02 */ /* 0x000fce0008000f00 */
.L_x_160:
[----:B-1----:R1:W2:Y:S02]  /*9da0*/  SYNCS.PHASECHK.TRANS64.TRYWAIT P0, [R0+URZ+0xb0], R2 ;  /* 0x0000b002000075a7 */ /* 0x0022a400080011ff */
[----:B--2---:R-:W-:Y:S05]  /*9db0*/  @!P0 NANOSLEEP.SYNCS 0x989680 ;  /* 0x009896800000895d */ /* 0x004fea0003900000 */
[----:B------:R-:W2:Y:S02]  /*9dc0*/  @!P0 SYNCS.PHASECHK.TRANS64 P0, [R0+URZ+0xb0], R2 ;  /* 0x0000b002000085a7 */ /* 0x000ea400080010ff */
[----:B--2---:R-:W-:Y:S05]  /*9dd0*/  @!P0 BRA `(.L_x_160) ;  /* 0xfffffffc00f08947 */ /* 0x004fea000383ffff */
[----:B------:R-:W-:Y:S05]  /*9de0*/  BRA `(.L_x_53) ;  /* 0xffffff8c00dc7947 */ /* 0x000fea000383ffff */
.L_x_63:
[----:B-1----:R-:W-:-:S04]  /*9df0*/  MOV R4, UR6 ;  /* 0x0000000600047c02 */ /* 0x002fc80008000f00 */
[----:B------:R1:W2:Y:S03]  /*9e00*/  SYNCS.PHASECHK.TRANS64.TRYWAIT P0, [R4+URZ+0x8], R5 ;  /* 0x00000805040075a7 */ /* 0x0002a600080011ff */
[----:B--2---:R-:W-:Y:S05]  /*9e10*/  @!P0 NANOSLEEP.SYNCS 0x989680 ;  /* 0x009896800000895d */ /* 0x004fea0003900000 */
[----:B------:R-:W2:Y:S02]  /*9e20*/  @!P0 SYNCS.PHASECHK.TRANS64 P0, [R4+URZ+0x8], R5 ;  /* 0x00000805040085a7 */ /* 0x000ea400080010ff */
[----:B--2---:R-:W-:Y:S05]  /*9e30*/  @!P0 BRA `(.L_x_63) ;  /* 0xfffffffc00ec8947 */ /* 0x004fea000383ffff */
[----:B------:R-:W-:Y:S05]  /*9e40*/  BRA `(.L_x_62) ;  /* 0xffffff9000907947 */ /* 0x000fea000383ffff */
.L_x_65:
[----:B------:R-:W-:Y:S01]  /*9e50*/  BSSY B0, `(.L_x_161) ;  /* 0x0000006000007945 */ /* 0x000fe20003800000 */
[----:B------:R-:W-:-:S07]  /*9e60*/  MOV R15, 0xffffffff ;  /* 0xffffffff000f7802 */ /* 0x000fce0000000f00 */
[----:B-1---5:R-:W-:Y:S05]  /*9e70*/  WARPSYNC.COLLECTIVE R15, `(.L_x_162) ;  /* 0x000000000f0c7348 */ /* 0x022fea0003c00000 */
[----:B------:R-:W-:Y:S02]  /*9e80*/  ELECT P6, UR79, PT ;  /* 0x00000000004f782f */ /* 0x000fe400038c0000 */
[----:B------:R-:W-:Y:S01]  /*9e90*/  MOV R14, UR79 ;  /* 0x0000004f000e7c02 */ /* 0x000fe20008000f00 */
[----:B-1---5:R-:W-:Y:S10]  /*9ea0*/  ENDCOLLECTIVE ;  /* 0x000000000000791b */ /* 0x022ff40003800000 */
.L_x_162:
[----:B------:R-:W-:Y:S05]  /*9eb0*/  BSYNC B0 ;  /* 0x0000000000007941 */ /* 0x000fea0003800000 */
.L_x_161:
[----:B------:R-:W-:Y:S05]  /*9ec0*/  BRA `(.L_x_163) ;  /* 0xffffff9000c07947 */ /* 0x000fea000383ffff */
.L_x_67:
[----:B-1----:R-:W-:-:S04]  /*9ed0*/  MOV R2, UR6 ;  /* 0x0000000600027c02 */ /* 0x002fc80008000f00 */
[----:B------:R1:W2:Y:S03]  /*9ee0*/  SYNCS.PHASECHK.TRANS64.TRYWAIT P0, [R2+URZ+0x8], R3 ;  /* 0x00000803020075a7 */ /* 0x0002a600080011ff */
[----:B--2---:R-:W-:Y:S05]  /*9ef0*/  @!P0 NANOSLEEP.SYNCS 0x989680 ;  /* 0x009896800000895d */ /* 0x004fea0003900000 */
[----:B------:R-:W2:Y:S02]  /*9f00*/  @!P0 SYNCS.PHASECHK.TRANS64 P0, [R2+URZ+0x8], R3 ;  /* 0x00000803020085a7 */ /* 0x000ea400080010ff */
[----:B--2---:R-:W-:Y:S05]  /*9f10*/  @!P0 BRA `(.L_x_67) ;  /* 0xfffffffc00ec8947 */ /* 0x004fea000383ffff */
[----:B------:R-:W-:Y:S05]  /*9f20*/  BRA `(.L_x_66) ;  /* 0xffffff9000c47947 */ /* 0x000fea000383ffff */
.L_x_68:
[----:B-1----:R1:W2:Y:S02]  /*9f30*/  SYNCS.PHASECHK.TRANS64.TRYWAIT P0, [R0+URZ+0xa0], R4 ;  /* 0x0000a004000075a7 */ /* 0x0022a400080011ff */
[----:B--2---:R-:W-:Y:S05]  /*9f40*/  @!P0 NANOSLEEP.SYNCS 0x989680 ;  /* 0x009896800000895d */ /* 0x004fea0003900000 */
[----:B------:R-:W2:Y:S02]  /*9f50*/  @!P0 SYNCS.PHASECHK.TRANS64 P0, [R0+URZ+0xa0], R4 ;  /* 0x0000a004000085a7 */ /* 0x000ea400080010ff */
[----:B--2---:R-:W-:Y:S05]  /*9f60*/  @!P0 BRA `(.L_x_68) ;  /* 0xfffffffc00f08947 */ /* 0x004fea000383ffff */
[----:B------:R-:W-:Y:S05]  /*9f70*/  BRA `(.L_x_164) ;  /* 0xffffff9400a07947 */ /* 0x000fea000383ffff */
.L_x_70:
[----:B------:R-:W-:-:S07]  /*9f80*/  MOV R0, UR10 ;  /* 0x0000000a00007c02 */ /* 0x000fce0008000f00 */
.L_x_165:
[----:B-1----:R1:W2:Y:S02]  /*9f90*/  SYNCS.PHASECHK.TRANS64.TRYWAIT P0, [R0+URZ+0xe0], R4 ;  /* 0x0000e004000075a7 */ /* 0x0022a400080011ff */
[----:B--2---:R-:W-:Y:S05]  /*9fa0*/  @!P0 NANOSLEEP.SYNCS 0x989680 ;  /* 0x009896800000895d */ /* 0x004fea0003900000 */
[----:B------:R-:W2:Y:S02]  /*9fb0*/  @!P0 SYNCS.PHASECHK.TRANS64 P0, [R0+URZ+0xe0], R4 ;  /* 0x0000e004000085a7 */ /* 0x000ea400080010ff */
[----:B--2---:R-:W-:Y:S05]  /*9fc0*/  @!P0 BRA `(.L_x_165) ;  /* 0xfffffffc00f08947 */ /* 0x004fea000383ffff */
[----:B------:R-:W-:Y:S05]  /*9fd0*/  BRA `(.L_x_166) ;  /* 0xffffff9400ec7947 */ /* 0x000fea000383ffff */
.L_x_73:
[----:B------:R-:W-:Y:S07]  /*9fe0*/  MOV R0, UR9 ;  /* 0x0000000900007c02 */ /* 0x000fee0008000f00 */
.L_x_167:
[----:B-1----:R1:W2:Y:S02]  /*9ff0*/  SYNCS.PHASECHK.TRANS64.TRYWAIT P0, [R0+URZ], R4 ;  /* 0x00000004000075a7 */ /* 0x0022a400080011ff */
[----:B--2---:R-:W-:Y:S05]  /*a000*/  @!P0 NANOSLEEP.SYNCS 0x989680 ;  /* 0x009896800000895d */ /* 0x004fea0003900000 */
[----:B------:R-:W2:Y:S02]  /*a010*/  @!P0 SYNCS.PHASECHK.TRANS64 P0, [R0+URZ], R4 ;  /* 0x00000004000085a7 */ /* 0x000ea400080010ff */
[----:B--2---:R-:W-:Y:S05]  /*a020*/  @!P0 BRA `(.L_x_167) ;  /* 0xfffffffc00f08947 */ /* 0x004fea000383ffff */
[----:B------:R-:W-:Y:S05]  /*a030*/  BRA `(.L_x_72) ;  /* 0xffffff9800007947 */ /* 0x000fea000383ffff */
.L_x_77:
[----:B-1----:R-:W-:-:S07]  /*a040*/  MOV R0, UR7 ;  /* 0x0000000700007c02 */ /* 0x002fce0008000f00 */
.L_x_168:
[----:B-1----:R1:W2:Y:S02]  /*a050*/  SYNCS.PHASECHK.TRANS64.TRYWAIT P0, [R0+URZ], R2 ;  /* 0x00000002000075a7 */ /* 0x0022a400080011ff */
[----:B--2---:R-:W-:Y:S05]  /*a060*/  @!P0 NANOSLEEP.SYNCS 0x989680 ;  /* 0x009896800000895d */ /* 0x004fea0003900000 */
[----:B------:R-:W2:Y:S02]  /*a070*/  @!P0 SYNCS.PHASECHK.TRANS64 P0, [R0+URZ], R2 ;  /* 0x00000002000085a7 */ /* 0x000ea400080010ff */
[----:B--2---:R-:W-:Y:S05]  /*a080*/  @!P0 BRA `(.L_x_168) ;  /* 0xfffffffc00f08947 */ /* 0x004fea000383ffff */
[----:B------:R-:W-:Y:S05]  /*a090*/  BRA `(.L_x_169) ;  /* 0xffffff9800cc7947 */ /* 0x000fea000383ffff */
.L_x_78:
[----:B------:R-:W-:-:S07]  /*a0a0*/  MOV R0, UR7 ;  /* 0x0000000700007c02 */ /* 0x000fce0008000f00 */
.L_x_170:
[----:B-1----:R1:W2:Y:S02]  /*a0b0*/  SYNCS.PHASECHK.TRANS64.TRYWAIT P0, [R0+URZ], R3 ;  /* 0x00000003000075a7 */ /* 0x0022a400080011ff */
[----:B--2---:R-:W-:Y:S05]  /*a0c0*/  @!P0 NANOSLEEP.SYNCS 0x989680 ;  /* 0x009896800000895d */ /* 0x004fea0003900000 */
[----:B------:R-:W2:Y:S02]  /*a0d0*/  @!P0 SYNCS.PHASECHK.TRANS64 P0, [R0+URZ], R3 ;  /* 0x00000003000085a7 */ /* 0x000ea400080010ff */
[----:B--2---:R-:W-:Y:S05]  /*a0e0*/  @!P0 BRA `(.L_x_170) ;  /* 0xfffffffc00f08947 */ /* 0x004fea000383ffff */
[----:B------:R-:W-:Y:S05]  /*a0f0*/  BRA `(.L_x_171) ;  /* 0xffffff9800d87947 */ /* 0x000fea000383ffff */
.L_x_79:
[----:B------:R-:W-:-:S07]  /*a100*/  MOV R0, UR7 ;  /* 0x0000000700007c02 */ /* 0x000fce0008000f00 */
.L_x_172:
[----:B-1----:R1:W2:Y:S02]  /*a110*/  SYNCS.PHASECHK.TRANS64.TRYWAIT P0, [R0+URZ], R3 ;  /* 0x00000003000075a7 */ /* 0x0022a400080011ff */
[----:B--2---:R-:W-:Y:S05]  /*a120*/  @!P0 NANOSLEEP.SYNCS 0x989680 ;  /* 0x009896800000895d */ /* 0x004fea0003900000 */
[----:B------:R-:W2:Y:S02]  /*a130*/  @!P0 SYNCS.PHASECHK.TRANS64 P0, [R0+URZ], R3 ;  /* 0x00000003000085a7 */ /* 0x000ea400080010ff */
[----:B--2---:R-:W-:Y:S05]  /*a140*/  @!P0 BRA `(.L_x_172) ;  /* 0xfffffffc00f08947 */ /* 0x004fea000383ffff */
[----:B------:R-:W-:Y:S05]  /*a150*/  BRA `(.L_x_173) ;  /* 0xffffff9800e47947 */ /* 0x000fea000383ffff */
.L_x_82:
[----:B------:R-:W-:-:S07]  /*a160*/  MOV R0, UR8 ;  /* 0x0000000800007c02 */ /* 0x000fce0008000f00 */
.L_x_174:
[----:B-1----:R1:W2:Y:S02]  /*a170*/  SYNCS.PHASECHK.TRANS64.TRYWAIT P1, [R0+URZ+0x120], R2 ;  /* 0x00012002000075a7 */ /* 0x0022a400080211ff */
[----:B--2---:R-:W-:Y:S05]  /*a180*/  @!P1 NANOSLEEP.SYNCS 0x989680 ;  /* 0x009896800000995d */ /* 0x004fea0003900000 */
[----:B------:R-:W2:Y:S02]  /*a190*/  @!P1 SYNCS.PHASECHK.TRANS64 P1, [R0+URZ+0x120], R2 ;  /* 0x00012002000095a7 */ /* 0x000ea400080210ff */
[----:B--2---:R-:W-:Y:S05]  /*a1a0*/  @!P1 BRA `(.L_x_174) ;  /* 0xfffffffc00f09947 */ /* 0x004fea000383ffff */
[----:B------:R-:W-:Y:S05]  /*a1b0*/  BRA `(.L_x_175) ;  /* 0xffffff9c00307947 */ /* 0x000fea000383ffff */
.L_x_87:
[----:B--2---:R2:W4:Y:S02]  /*a1c0*/  SYNCS.PHASECHK.TRANS64.TRYWAIT P0, [R0+URZ+0xa0], R2 ;  /* 0x0000a002000075a7 */ /* 0x00452400080011ff */
[----:B----4-:R-:W-:Y:S05]  /*a1d0*/  @!P0 NANOSLEEP.SYNCS 0x989680 ;  /* 0x009896800000895d */ /* 0x010fea0003900000 */
[----:B------:R-:W4:Y:S02]  /*a1e0*/  @!P0 SYNCS.PHASECHK.TRANS64 P0, [R0+URZ+0xa0], R2 ;  /* 0x0000a002000085a7 */ /* 0x000f2400080010ff */
[----:B----4-:R-:W-:Y:S05]  /*a1f0*/  @!P0 BRA `(.L_x_87) ;  /* 0xfffffffc00f08947 */ /* 0x010fea000383ffff */
[----:B------:R-:W-:Y:S05]  /*a200*/  BRA `(.L_x_176) ;  /* 0xffffffa000447947 */ /* 0x000fea000383ffff */
.L_x_90:
[----:B------:R-:W-:Y:S07]  /*a210*/  MOV R0, UR7 ;  /* 0x0000000700007c02 */ /* 0x000fee0008000f00 */
.L_x_177:
[----:B--2---:R2:W4:Y:S02]  /*a220*/  SYNCS.PHASECHK.TRANS64.TRYWAIT P0, [R0+URZ+0x98], R2 ;  /* 0x00009802000075a7 */ /* 0x00452400080011ff */
[----:B----4-:R-:W-:Y:S05]  /*a230*/  @!P0 NANOSLEEP.SYNCS 0x989680 ;  /* 0x009896800000895d */ /* 0x010fea0003900000 */
[----:B------:R-:W4:Y:S02]  /*a240*/  @!P0 SYNCS.PHASECHK.TRANS64 P0, [R0+URZ+0x98], R2 ;  /* 0x00009802000085a7 */ /* 0x000f2400080010ff */
[----:B----4-:R-:W-:Y:S05]  /*a250*/  @!P0 BRA `(.L_x_177) ;  /* 0xfffffffc00f08947 */ /* 0x010fea000383ffff */
[----:B------:R-:W-:Y:S05]  /*a260*/  BRA `(.L_x_89) ;  /* 0xffffffa400247947 */ /* 0x000fea000383ffff */
.L_x_93:
[----:B------:R-:W-:Y:S07]  /*a270*/  MOV R0, UR7 ;  /* 0x0000000700007c02 */ /* 0x000fee0008000f00 */
.L_x_178:
[----:B-1----:R1:W2:Y:S02]  /*a280*/  SYNCS.PHASECHK.TRANS64.TRYWAIT P0, [R0+URZ+0x70], R14 ;  /* 0x0000700e000075a7 */ /* 0x0022a400080011ff */
[----:B--2---:R-:W-:Y:S05]  /*a290*/  @!P0 NANOSLEEP.SYNCS 0x989680 ;  /* 0x009896800000895d */ /* 0x004fea0003900000 */
[----:B------:R-:W2:Y:S02]  /*a2a0*/  @!P0 SYNCS.PHASECHK.TRANS64 P0, [R0+URZ+0x70], R14 ;  /* 0x0000700e000085a7 */ /* 0x000ea400080010ff */
[----:B--2---:R-:W-:Y:S05]  /*a2b0*/  @!P0 BRA `(.L_x_178) ;  /* 0xfffffffc00f08947 */ /* 0x004fea000383ffff */
[----:B------:R-:W-:Y:S05]  /*a2c0*/  BRA `(.L_x_179) ;  /* 0xffffffa4009c7947 */ /* 0x000fea000383ffff */
.L_x_94:
[----:B------:R-:W-:Y:S07]  /*a2d0*/  MOV R0, UR7 ;  /* 0x0000000700007c02 */ /* 0x000fee0008000f00 */
.L_x_180:
[----:B-1----:R1:W2:Y:S02]  /*a2e0*/  SYNCS.PHASECHK.TRANS64.TRYWAIT P0, [R0+URZ+0x78], R14 ;  /* 0x0000780e000075a7 */ /* 0x0022a400080011ff */
[----:B--2---:R-:W-:Y:S05]  /*a2f0*/  @!P0 NANOSLEEP.SYNCS 0x989680 ;  /* 0x009896800000895d */ /* 0x004fea0003900000 */
[----:B------:R-:W2:Y:S02]  /*a300*/  @!P0 SYNCS.PHASECHK.TRANS64 P0, [R0+URZ+0x78], R14 ;  /* 0x0000780e000085a7 */ /* 0x000ea400080010ff */
[----:B--2---:R-:W-:Y:S05]  /*a310*/  @!P0 BRA `(.L_x_180) ;  /* 0xfffffffc00f08947 */ /* 0x004fea000383ffff */
[----:B------:R-:W-:Y:S05]  /*a320*/  BRA `(.L_x_181) ;  /* 0xffffffa400f47947 */ /* 0x000fea000383ffff */
.L_x_95:
[----:B------:R-:W-:Y:S07]  /*a330*/  MOV R0, UR7 ;  /* 0x0000000700007c02 */ /* 0x000fee0008000f00 */
.L_x_182:
[----:B-1----:R1:W2:Y:S02]  /*a340*/  SYNCS.PHASECHK.TRANS64.TRYWAIT P0, [R0+URZ+0x80], R14 ;  /* 0x0000800e000075a7 */ /* 0x0022a400080011ff */
[----:B--2---:R-:W-:Y:S05]  /*a350*/  @!P0 NANOSLEEP.SYNCS 0x989680 ;  /* 0x009896800000895d */ /* 0x004fea0003900000 */
[----:B------:R-:W2:Y:S02]  /*a360*/  @!P0 SYNCS.PHASECHK.TRANS64 P0, [R0+URZ+0x80], R14 ;  /* 0x0000800e000085a7 */ /* 0x000ea400080010ff */
[----:B--2---:R-:W-:Y:S05]  /*a370*/  @!P0 BRA `(.L_x_182) ;  /* 0xfffffffc00f08947 */ /* 0x004fea000383ffff */
[----:B------:R-:W-:Y:S05]  /*a380*/  BRA `(.L_x_183) ;  /* 0xffffffa800507947 */ /* 0x000fea000383ffff */
.L_x_96:
[----:B------:R-:W-:Y:S07]  /*a390*/  MOV R0, UR7 ;  /* 0x0000000700007c02 */ /* 0x000fee0008000f00 */
.L_x_184:
[----:B-1----:R1:W2:Y:S02]  /*a3a0*/  SYNCS.PHASECHK.TRANS64.TRYWAIT P0, [R0+URZ+0x88], R14 ;  /* 0x0000880e000075a7 */ /* 0x0022a400080011ff */
[----:B--2---:R-:W-:Y:S05]  /*a3b0*/  @!P0 NANOSLEEP.SYNCS 0x989680 ;  /* 0x009896800000895d */ /* 0x004fea0003900000 */
[----:B------:R-:W2:Y:S02]  /*a3c0*/  @!P0 SYNCS.PHASECHK.TRANS64 P0, [R0+URZ+0x88], R14 ;  /* 0x0000880e000085a7 */ /* 0x000ea400080010ff */
[----:B--2---:R-:W-:Y:S05]  /*a3d0*/  @!P0 BRA `(.L_x_184) ;  /* 0xfffffffc00f08947 */ /* 0x004fea000383ffff */
[----:B------:R-:W-:Y:S05]  /*a3e0*/  BRA `(.L_x_185) ;  /* 0xffffffa800f07947 */ /* 0x000fea000383ffff */
.L_x_98:
[----:B------:R-:W-:-:S07]  /*a3f0*/  MOV R0, UR7 ;  /* 0x0000000700007c02 */ /* 0x000fce0008000f00 */
.L_x_186:
[----:B-1----:R1:W4:Y:S02]  /*a400*/  SYNCS.PHASECHK.TRANS64.TRYWAIT P0, [R0+URZ+0x70], R2 ;  /* 0x00007002000075a7 */ /* 0x00232400080011ff */
[----:B----4-:R-:W-:Y:S05]  /*a410*/  @!P0 NANOSLEEP.SYNCS 0x989680 ;  /* 0x009896800000895d */ /* 0x010fea0003900000 */
[----:B------:R-:W4:Y:S02]  /*a420*/  @!P0 SYNCS.PHASECHK.TRANS64 P0, [R0+URZ+0x70], R2 ;  /* 0x00007002000085a7 */ /* 0x000f2400080010ff */
[----:B----4-:R-:W-:Y:S05]  /*a430*/  @!P0 BRA `(.L_x_186) ;  /* 0xfffffffc00f08947 */ /* 0x010fea000383ffff */
[----:B------:R-:W-:Y:S05]  /*a440*/  BRA `(.L_x_187) ;  /* 0xffffffac00787947 */ /* 0x000fea000383ffff */
.L_x_99:
[----:B-1----:R-:W-:-:S07]  /*a450*/  MOV R0, UR7 ;  /* 0x0000000700007c02 */ /* 0x002fce0008000f00 */
.L_x_188:
[----:B-1----:R1:W4:Y:S02]  /*a460*/  SYNCS.PHASECHK.TRANS64.TRYWAIT P0, [R0+URZ+0x78], R2 ;  /* 0x00007802000075a7 */ /* 0x00232400080011ff */
[----:B----4-:R-:W-:Y:S05]  /*a470*/  @!P0 NANOSLEEP.SYNCS 0x989680 ;  /* 0x009896800000895d */ /* 0x010fea0003900000 */
[----:B------:R-:W4:Y:S02]  /*a480*/  @!P0 SYNCS.PHASECHK.TRANS64 P0, [R0+URZ+0x78], R2 ;  /* 0x00007802000085a7 */ /* 0x000f2400080010ff */
[----:B----4-:R-:W-:Y:S05]  /*a490*/  @!P0 BRA `(.L_x_188) ;  /* 0xfffffffc00f08947 */ /* 0x010fea000383ffff */
[----:B------:R-:W-:Y:S05]  /*a4a0*/  BRA `(.L_x_189) ;  /* 0xffffffac00687947 */ /* 0x000fea000383ffff */
.L_x_100:
[----:B-1----:R-:W-:-:S07]  /*a4b0*/  MOV R0, UR7 ;  /* 0x0000000700007c02 */ /* 0x002fce0008000f00 */
.L_x_190:
[----:B-1----:R1:W4:Y:S02]  /*a4c0*/  SYNCS.PHASECHK.TRANS64.TRYWAIT P0, [R0+URZ+0x80], R2 ;  /* 0x00008002000075a7 */ /* 0x00232400080011ff */
[----:B----4-:R-:W-:Y:S05]  /*a4d0*/  @!P0 NANOSLEEP.SYNCS 0x989680 ;  /* 0x009896800000895d */ /* 0x010fea0003900000 */
[----:B------:R-:W4:Y:S02]  /*a4e0*/  @!P0 SYNCS.PHASECHK.TRANS64 P0, [R0+URZ+0x80], R2 ;  /* 0x00008002000085a7 */ /* 0x000f2400080010ff */
[----:B----4-:R-:W-:Y:S05]  /*a4f0*/  @!P0 BRA `(.L_x_190) ;  /* 0xfffffffc00f08947 */ /* 0x010fea000383ffff */
[----:B------:R-:W-:Y:S05]  /*a500*/  BRA `(.L_x_191) ;  /* 0xffffffac00587947 */ /* 0x000fea000383ffff */
.L_x_102:
[----:B--2---:R2:W3:Y:S02]  /*a510*/  SYNCS.PHASECHK.TRANS64.TRYWAIT P0, [R0+URZ+0xa0], R2 ;  /* 0x0000a002000075a7 */ /* 0x0044e400080011ff */
[----:B---3--:R-:W-:Y:S05]  /*a520*/  @!P0 NANOSLEEP.SYNCS 0x989680 ;  /* 0x009896800000895d */ /* 0x008fea0003900000 */
[----:B------:R-:W3:Y:S02]  /*a530*/  @!P0 SYNCS.PHASECHK.TRANS64 P0, [R0+URZ+0xa0], R2 ;  /* 0x0000a002000085a7 */ /* 0x000ee400080010ff */
[----:B---3--:R-:W-:Y:S05]  /*a540*/  @!P0 BRA `(.L_x_102) ;  /* 0xfffffffc00f08947 */ /* 0x008fea000383ffff */
[----:B------:R-:W-:Y:S05]  /*a550*/  BRA `(.L_x_192) ;  /* 0xffffffb000207947 */ /* 0x000fea000383ffff */
.L_x_113:
[----:B-1----:R1:W2:Y:S02]  /*a560*/  SYNCS.PHASECHK.TRANS64.TRYWAIT P1, [R3+URZ+0x50], R0 ;  /* 0x00005000030075a7 */ /* 0x0022a400080211ff */
[----:B--2---:R-:W-:Y:S05]  /*a570*/  @!P1 NANOSLEEP.SYNCS 0x989680 ;  /* 0x009896800000995d */ /* 0x004fea0003900000 */
[----:B------:R-:W2:Y:S02]  /*a580*/  @!P1 SYNCS.PHASECHK.TRANS64 P1, [R3+URZ+0x50], R0 ;  /* 0x00005000030095a7 */ /* 0x000ea400080210ff */
[----:B--2---:R-:W-:Y:S05]  /*a590*/  @!P1 BRA `(.L_x_113) ;  /* 0xfffffffc00f09947 */ /* 0x004fea000383ffff */
[----:B------:R-:W-:Y:S05]  /*a5a0*/  BRA `(.L_x_112) ;  /* 0xffffffbc00387947 */ /* 0x000fea000383ffff */
.L_x_115:
[----:B-1----:R1:W2:Y:S02]  /*a5b0*/  SYNCS.PHASECHK.TRANS64.TRYWAIT P0, [R111+URZ+0xc0], R4 ;  /* 0x0000c0046f0075a7 */ /* 0x0022a400080011ff */
[----:B--2---:R-:W-:Y:S05]  /*a5c0*/  @!P0 NANOSLEEP.SYNCS 0x989680 ;  /* 0x009896800000895d */ /* 0x004fea0003900000 */
[----:B------:R-:W2:Y:S02]  /*a5d0*/  @!P0 SYNCS.PHASECHK.TRANS64 P0, [R111+URZ+0xc0], R4 ;  /* 0x0000c0046f0085a7 */ /* 0x000ea400080010ff */
[----:B--2---:R-:W-:Y:S05]  /*a5e0*/  @!P0 BRA `(.L_x_115) ;  /* 0xfffffffc00f08947 */ /* 0x004fea000383ffff */
[----:B------:R-:W-:Y:S05]  /*a5f0*/  BRA `(.L_x_114) ;  /* 0xffffffbc008c7947 */ /* 0x000fea000383ffff */
.L_x_123:
[----:B--2---:R2:W3:Y:S02]  /*a600*/  SYNCS.PHASECHK.TRANS64.TRYWAIT P0, [R0+URZ+0x50], R3 ;  /* 0x00005003000075a7 */ /* 0x0044e400080011ff */
[----:B---3--:R-:W-:Y:S05]  /*a610*/  @!P0 NANOSLEEP.SYNCS 0x989680 ;  /* 0x009896800000895d */ /* 0x008fea0003900000 */
[----:B------:R-:W3:Y:S02]  /*a620*/  @!P0 SYNCS.PHASECHK.TRANS64 P0, [R0+URZ+0x50], R3 ;  /* 0x00005003000085a7 */ /* 0x000ee400080010ff */
[----:B---3--:R-:W-:Y:S05]  /*a630*/  @!P0 BRA `(.L_x_123) ;  /* 0xfffffffc00f08947 */ /* 0x008fea000383ffff */
[----:B------:R-:W-:Y:S05]  /*a640*/  BRA `(.L_x_122) ;  /* 0xffffffc800907947 */ /* 0x000fea000383ffff */
.L_x_131:
[----:B--2---:R2:W3:Y:S02]  /*a650*/  SYNCS.PHASECHK.TRANS64.TRYWAIT P0, [R0+URZ+0x50], R4 ;  /* 0x00005004000075a7 */ /* 0x0044e400080011ff */
[----:B---3--:R-:W-:Y:S05]  /*a660*/  @!P0 NANOSLEEP.SYNCS 0x989680 ;  /* 0x009896800000895d */ /* 0x008fea0003900000 */
[----:B------:R-:W3:Y:S02]  /*a670*/  @!P0 SYNCS.PHASECHK.TRANS64 P0, [R0+URZ+0x50], R4 ;  /* 0x00005004000085a7 */ /* 0x000ee400080010ff */
[----:B---3--:R-:W-:Y:S05]  /*a680*/  @!P0 BRA `(.L_x_131) ;  /* 0xfffffffc00f08947 */ /* 0x008fea000383ffff */
[----:B------:R-:W-:Y:S05]  /*a690*/  BRA `(.L_x_130) ;  /* 0xffffffd400e47947 */ /* 0x000fea000383ffff */
.L_x_139:
[----:B--2---:R2:W3:Y:S02]  /*a6a0*/  SYNCS.PHASECHK.TRANS64.TRYWAIT P0, [R0+URZ+0x50], R4 ;  /* 0x00005004000075a7 */ /* 0x0044e400080011ff */
[----:B---3--:R-:W-:Y:S05]  /*a6b0*/  @!P0 NANOSLEEP.SYNCS 0x989680 ;  /* 0x009896800000895d */ /* 0x008fea0003900000 */
[----:B------:R-:W3:Y:S02]  /*a6c0*/  @!P0 SYNCS.PHASECHK.TRANS64 P0, [R0+URZ+0x50], R4 ;  /* 0x00005004000085a7 */ /* 0x000ee400080010ff */
[----:B---3--:R-:W-:Y:S05]  /*a6d0*/  @!P0 BRA `(.L_x_139) ;  /* 0xfffffffc00f08947 */ /* 0x008fea000383ffff */
[----:B------:R-:W-:Y:S05]  /*a6e0*/  BRA `(.L_x_138) ;  /* 0xffffffe400407947 */ /* 0x000fea000383ffff */
        .weak           $__internal_0_$__cuda_sm10x_tcgen05_guardrail_trap_col_being_dealloced_not_returned_by_alloc
        .type           $__internal_0_$__cuda_sm10x_tcgen05_guardrail_trap_col_being_dealloced_not_returned_by_alloc,@function
        .size           $__internal_0_$__cuda_sm10x_tcgen05_guardrail_trap_col_being_dealloced_not_returned_by_alloc,($__internal_1_$__cuda_sm10x_tcgen05_guardrail_trap_phase_invalid_during_alloc - $__internal_0_$__cuda_sm10x_tcgen05_guardrail_trap_col_being_dealloced_not_returned_by_alloc)
$__internal_0_$__cuda_sm10x_tcgen05_guardrail_trap_col_being_dealloced_not_returned_by_alloc:
[----:B------:R-:W-:Y:S05]  /*a6f0*/  BPT.TRAP 0x1 ;  /* 0x000000040000795c */ /* 0x000fea0000300000 */
[----:B------:R-:W-:-:S04]  /*a700*/  HFMA2 R3, -RZ, RZ, 0, 0 ;  /* 0x00000000ff037431 */ /* 0x000fc800000001ff */
[----:B------:R-:W-:Y:S05]  /*a710*/  RET.REL.NODEC R2 `(_ZN7cutlass13device_kernelINS_4gemm6kernel13GemmUniversalIN4cute5tupleIJiiiiEEENS1_10collective13CollectiveMmaINS1_35MainloopSm100TmaUmmaWarpSpecializedILi5ELi2ELi4ENS5_IJNS4_1CILi2EEENSA_ILi1EEESC_EEEEENS5_IJNSA_ILi128EEENSA_ILi256EEENSA_ILi64EEEEEENS_12float_e5m2_tENS5_IJlSC_lEEESJ_SK_NS4_8TiledMMAINS4_8MMA_AtomIJNS4_10MMA_TraitsINS4_25SM100_MMA_F8F6F4_2x1SM_SSEJSJ_SJ_fSF_SG_NS4_17integral_constantINS4_4UMMA5MajorELSR_0EEESS_NSP_INSQ_7ScaleInELST_0EEESU_EEEEEENS4_6LayoutINS5_IJSC_SC_SC_EEENS5_IJNSA_ILi0EEESZ_SZ_EEEEENS5_IJNS4_10UnderscoreES12_S12_EEEEENS4_18SM100_TMA_2SM_LOADENS4_14ComposedLayoutINS4_7SwizzleILi2ELi4ELi3EEENS4_18smem_ptr_flag_bitsILi8EEENSX_INS5_IJNSA_ILi8EEESH_EEENS5_IJSH_SC_EEEEEEEvNS4_8identityES15_S1F_vS1G_EENS_8epilogue10collective18CollectiveEpilogueINS1I_23Sm100TmaWarpSpecializedILi4ELi2ELi32ELb0ELb0EEEJNS5_IJSH_SG_SH_EEENS5_IJNSX_ISH_SC_EENSX_INS5_IJNSA_ILi32EEESB_EEENS5_IJSC_SF_EEEEEEEESJ_SK_SJ_SK_NS1I_6fusion15FusionCallbacksIS1M_NS1U_17LinearCombinationISJ_fSJ_fLNS_15FloatRoundStyleE2EEES1N_S1T_JEEENS4_5SM1004TMEM4LOAD26SM100_TMEM_LOAD_32dp32b32xENS4_13SM90_TMA_LOADENS16_INS17_ILi1ELi4ELi3EEES1A_NSX_INS5_IJS1B_S1P_EEENS5_IJS1P_SC_EEEEEEENS4_39AutoVectorizingCopyWithAssumedAlignmentILi128EEENS4_14SM90_TMA_STOREES29_S2B_S2B_EEEvvEEEEvNT_6ParamsE) ;  /* 0xffffff5802387950 */ /* 0x000fea0003c3ffff */
        .weak           $__internal_1_$__cuda_sm10x_tcgen05_guardrail_trap_phase_invalid_during_alloc
        .type           $__internal_1_$__cuda_sm10x_tcgen05_guardrail_trap_phase_invalid_during_alloc,@function
        .size           $__internal_1_$__cuda_sm10x_tcgen05_guardrail_trap_phase_invalid_during_alloc,($__internal_2_$__cuda_sm10x_tcgen05_guardrail_trap_unallocated_columns_being_dealloced - $__internal_1_$__cuda_sm10x_tcgen05_guardrail_trap_phase_invalid_during_alloc)
$__internal_1_$__cuda_sm10x_tcgen05_guardrail_trap_phase_invalid_during_alloc:
[----:B------:R-:W-:Y:S05]  /*a720*/  BPT.TRAP 0x1 ;  /* 0x000000040000795c */ /* 0x000fea0000300000 */
[----:B------:R-:W-:-:S04]  /*a730*/  MOV R3, 0x0 ;  /* 0x0000000000037802 */ /* 0x000fc80000000f00 */
[----:B------:R-:W-:Y:S05]  /*a740*/  RET.REL.NODEC R2 `(_ZN7cutlass13device_kernelINS_4gemm6kernel13GemmUniversalIN4cute5tupleIJiiiiEEENS1_10collective13CollectiveMmaINS1_35MainloopSm100TmaUmmaWarpSpecializedILi5ELi2ELi4ENS5_IJNS4_1CILi2EEENSA_ILi1EEESC_EEEEENS5_IJNSA_ILi128EEENSA_ILi256EEENSA_ILi64EEEEEENS_12float_e5m2_tENS5_IJlSC_lEEESJ_SK_NS4_8TiledMMAINS4_8MMA_AtomIJNS4_10MMA_TraitsINS4_25SM100_MMA_F8F6F4_2x1SM_SSEJSJ_SJ_fSF_SG_NS4_17integral_constantINS4_4UMMA5MajorELSR_0EEESS_NSP_INSQ_7ScaleInELST_0EEESU_EEEEEENS4_6LayoutINS5_IJSC_SC_SC_EEENS5_IJNSA_ILi0EEESZ_SZ_EEEEENS5_IJNS4_10UnderscoreES12_S12_EEEEENS4_18SM100_TMA_2SM_LOADENS4_14ComposedLayoutINS4_7SwizzleILi2ELi4ELi3EEENS4_18smem_ptr_flag_bitsILi8EEENSX_INS5_IJNSA_ILi8EEESH_EEENS5_IJSH_SC_EEEEEEEvNS4_8identityES15_S1F_vS1G_EENS_8epilogue10collective18CollectiveEpilogueINS1I_23Sm100TmaWarpSpecializedILi4ELi2ELi32ELb0ELb0EEEJNS5_IJSH_SG_SH_EEENS5_IJNSX_ISH_SC_EENSX_INS5_IJNSA_ILi32EEESB_EEENS5_IJSC_SF_EEEEEEEESJ_SK_SJ_SK_NS1I_6fusion15FusionCallbacksIS1M_NS1U_17LinearCombinationISJ_fSJ_fLNS_15FloatRoundStyleE2EEES1N_S1T_JEEENS4_5SM1004TMEM4LOAD26SM100_TMEM_LOAD_32dp32b32xENS4_13SM90_TMA_LOADENS16_INS17_ILi1ELi4ELi3EEES1A_NSX_INS5_IJS1B_S1P_EEENS5_IJS1P_SC_EEEEEEENS4_39AutoVectorizingCopyWithAssumedAlignmentILi128EEENS4_14SM90_TMA_STOREES29_S2B_S2B_EEEvvEEEEvNT_6ParamsE) ;  /* 0xffffff58022c7950 */ /* 0x000fea0003c3ffff */
        .weak           $__internal_2_$__cuda_sm10x_tcgen05_guardrail_trap_unallocated_columns_being_dealloced
        .type           $__internal_2_$__cuda_sm10x_tcgen05_guardrail_trap_unallocated_columns_being_dealloced,@function
        .size           $__internal_2_$__cuda_sm10x_tcgen05_guardrail_trap_unallocated_columns_being_dealloced,(.L_x_194 - $__internal_2_$__cuda_sm10x_tcgen05_guardrail_trap_unallocated_columns_being_dealloced)
$__internal_2_$__cuda_sm10x_tcgen05_guardrail_trap_unallocated_columns_being_dealloced:
[----:B------:R-:W-:Y:S05]  /*a750*/  BPT.TRAP 0x1 ;  /* 0x000000040000795c */ /* 0x000fea0000300000 */
[----:B------:R-:W-:-:S04]  /*a760*/  HFMA2 R3, -RZ, RZ, 0, 0 ;  /* 0x00000000ff037431 */ /* 0x000fc800000001ff */
[----:B------:R-:W-:Y:S05]  /*a770*/  RET.REL.NODEC R2 `(_ZN7cutlass13device_kernelINS_4gemm6kernel13GemmUniversalIN4cute5tupleIJiiiiEEENS1_10collective13CollectiveMmaINS1_35MainloopSm100TmaUmmaWarpSpecializedILi5ELi2ELi4ENS5_IJNS4_1CILi2EEENSA_ILi1EEESC_EEEEENS5_IJNSA_ILi128EEENSA_ILi256EEENSA_ILi64EEEEEENS_12float_e5m2_tENS5_IJlSC_lEEESJ_SK_NS4_8TiledMMAINS4_8MMA_AtomIJNS4_10MMA_TraitsINS4_25SM100_MMA_F8F6F4_2x1SM_SSEJSJ_SJ_fSF_SG_NS4_17integral_constantINS4_4UMMA5MajorELSR_0EEESS_NSP_INSQ_7ScaleInELST_0EEESU_EEEEEENS4_6LayoutINS5_IJSC_SC_SC_EEENS5_IJNSA_ILi0EEESZ_SZ_EEEEENS5_IJNS4_10UnderscoreES12_S12_EEEEENS4_18SM100_TMA_2SM_LOADENS4_14ComposedLayoutINS4_7SwizzleILi2ELi4ELi3EEENS4_18smem_ptr_flag_bitsILi8EEENSX_INS5_IJNSA_ILi8EEESH_EEENS5_IJSH_SC_EEEEEEEvNS4_8identityES15_S1F_vS1G_EENS_8epilogue10collective18CollectiveEpilogueINS1I_23Sm100TmaWarpSpecializedILi4ELi2ELi32ELb0ELb0EEEJNS5_IJSH_SG_SH_EEENS5_IJNSX_ISH_SC_EENSX_INS5_IJNSA_ILi32EEESB_EEENS5_IJSC_SF_EEEEEEEESJ_SK_SJ_SK_NS1I_6fusion15FusionCallbacksIS1M_NS1U_17LinearCombinationISJ_fSJ_fLNS_15FloatRoundStyleE2EEES1N_S1T_JEEENS4_5SM1004TMEM4LOAD26SM100_TMEM_LOAD_32dp32b32xENS4_13SM90_TMA_LOADENS16_INS17_ILi1ELi4ELi3EEES1A_NSX_INS5_IJS1B_S1P_EEENS5_IJS1P_SC_EEEEEEENS4_39AutoVectorizingCopyWithAssumedAlignmentILi128EEENS4_14SM90_TMA_STOREES29_S2B_S2B_EEEvvEEEEvNT_6ParamsE) ;  /* 0xffffff5802207950 */ /* 0x000fea0003c3ffff */
.L_x_193:
[----:B------:R-:W-:-:S00]  /*a780*/  BRA `(.L_x_193) ;  /* 0xfffffffc00fc7947 */ /* 0x000fc0000383ffff */
[----:B------:R-:W-:-:S00]  /*a790*/  NOP ;  /* 0x0000000000007918 */ /* 0x000fc00000000000 */
        /* <DEDUP_REMOVED lines=14> */
.L_x_194:


//--------------------- .nv.global.init           --------------------------
	.section	.nv.global.init,"aw",@progbits
.nv.global.init:
	.type		$str$27,@object
	.size		$str$27,($str$28 - $str$27)
$str$27:
        /*0000*/ 	.byte	0x28, 0x61, 0x64, 0x64, 0x72, 0x65, 0x73, 0x73, 0x20, 0x26, 0x20, 0x6d, 0x61, 0x73, 0x6b, 0x29
        /*0010*/ 	.byte	0x20, 0x3d, 0x3d, 0x20, 0x30, 0x00
	.type		$str$28,@object
	.size		$str$28,($str$26 - $str$28)
$str$28:
        /*0016*/ 	.byte	0x2f, 0x74, 0x6d, 0x70, 0x2f, 0x63, 0x75, 0x74, 0x6c, 0x61, 0x73, 0x73, 0x5f, 0x73, 0x77, 0x65
        /*0026*/ 	.byte	0x65, 0x70, 0x5f, 0x73, 0x72, 0x63, 0x2f, 0x69, 0x6e, 0x63, 0x6c, 0x75, 0x64, 0x65, 0x2f, 0x63
        /*0036*/ 	.byte	0x75, 0x74, 0x65, 0x2f, 0x70, 0x6f, 0x69, 0x6e, 0x74, 0x65, 0x72, 0x5f, 0x66, 0x6c, 0x61, 0x67
        /*0046*/ 	.byte	0x67, 0x65, 0x64, 0x2e, 0x68, 0x70, 0x70, 0x00
	.type		$str$26,@object
	.size		$str$26,($str$25 - $str$26)
$str$26:
        /*004e*/ 	.byte	0x2f, 0x74, 0x6d, 0x70, 0x2f, 0x63, 0x75, 0x74, 0x6c, 0x61, 0x73, 0x73, 0x5f, 0x73, 0x77, 0x65
        /*005e*/ 	.byte	0x65, 0x70, 0x5f, 0x73, 0x72, 0x63, 0x2f, 0x69, 0x6e, 0x63, 0x6c, 0x75, 0x64, 0x65, 0x2f, 0x63
        /*006e*/ 	.byte	0x75, 0x74, 0x65, 0x2f, 0x61, 0x74, 0x6f, 0x6d, 0x2f, 0x63, 0x6f, 0x70, 0x79, 0x5f, 0x74, 0x72
        /*007e*/ 	.byte	0x61, 0x69, 0x74, 0x73, 0x5f, 0x73, 0x6d, 0x31, 0x30, 0x30, 0x2e, 0x68, 0x70, 0x70, 0x00
	.type		$str$25,@object
	.size		$str$25,(__unnamed_1 - $str$25)
$str$25:
        /*008d*/ 	.byte	0x28, 0x28, 0x75, 0x69, 0x6e, 0x74, 0x33, 0x32, 0x5f, 0x74, 0x28, 0x74, 0x68, 0x72, 0x65, 0x61
        /*009d*/ 	.byte	0x64, 0x49, 0x64, 0x78, 0x2e, 0x78, 0x29, 0x20, 0x2f, 0x20, 0x33, 0x32, 0x29, 0x20, 0x25, 0x20
        /*00ad*/ 	.byte	0x34, 0x29, 0x20, 0x3d, 0x3d, 0x20, 0x28, 0x28, 0x28, 0x74, 0x6d, 0x65, 0x6d, 0x5f, 0x61, 0x64
        /*00bd*/ 	.byte	0x64, 0x72, 0x20, 0x3e, 0x3e, 0x20, 0x31, 0x36, 0x29, 0x20, 0x2f, 0x20, 0x33, 0x32, 0x29, 0x20
        /*00cd*/ 	.byte	0x25, 0x20, 0x34, 0x29, 0x00
	.type		__unnamed_1,@object
	.size		__unnamed_1,(__unnamed_2 - __unnamed_1)
__unnamed_1:
        /*00d2*/ 	.byte	0x61, 0x75, 0x74, 0x6f, 0x20, 0x63, 0x75, 0x74, 0x65, 0x3a, 0x3a, 0x61, 0x73, 0x5f, 0x70, 0x6f
        /* <DEDUP_REMOVED lines=24> */
        /*0262*/ 	.byte	0x3a, 0x3a, 0x43, 0x3c, 0x34, 0x30, 0x39, 0x36, 0x3e, 0x3e, 0x3e, 0x3e, 0x5d, 0x00
	.type		__unnamed_2,@object
	.size		__unnamed_2,(__unnamed_3 - __unnamed_2)
__unnamed_2:
        /* <DEDUP_REMOVED lines=26> */
	.type		__unnamed_3,@object
	.size		__unnamed_3,(.L_3 - __unnamed_3)
__unnamed_3:
        /* <DEDUP_REMOVED lines=40> */
        /*068e*/ 	.byte	0x74, 0x65, 0x3a, 0x3a, 0x43, 0x3c, 0x30, 0x3e, 0x3e, 0x3e, 0x3e, 0x5d, 0x00
.L_3:


//--------------------- .nv.shared._ZN7cutlass13device_kernelINS_4gemm6kernel13GemmUniversalIN4cute5tupleIJiiiiEEENS1_10collective13CollectiveMmaINS1_35MainloopSm100TmaUmmaWarpSpecializedILi5ELi2ELi4ENS5_IJNS4_1CILi2EEENSA_ILi1EEESC_EEEEENS5_IJNSA_ILi128EEENSA_ILi256EEENSA_ILi64EEEEEENS_12float_e5m2_tENS5_IJlSC_lEEESJ_SK_NS4_8TiledMMAINS4_8MMA_AtomIJNS4_10MMA_TraitsINS4_25SM100_MMA_F8F6F4_2x1SM_SSEJSJ_SJ_fSF_SG_NS4_17integral_constantINS4_4UMMA5MajorELSR_0EEESS_NSP_INSQ_7ScaleInELST_0EEESU_EEEEEENS4_6LayoutINS5_IJSC_SC_SC_EEENS5_IJNSA_ILi0EEESZ_SZ_EEEEENS5_IJNS4_10UnderscoreES12_S12_EEEEENS4_18SM100_TMA_2SM_LOADENS4_14ComposedLayoutINS4_7SwizzleILi2ELi4ELi3EEENS4_18smem_ptr_flag_bitsILi8EEENSX_INS5_IJNSA_ILi8EEESH_EEENS5_IJSH_SC_EEEEEEEvNS4_8identityES15_S1F_vS1G_EENS_8epilogue10collective18CollectiveEpilogueINS1I_23Sm100TmaWarpSpecializedILi4ELi2ELi32ELb0ELb0EEEJNS5_IJSH_SG_SH_EEENS5_IJNSX_ISH_SC_EENSX_INS5_IJNSA_ILi32EEESB_EEENS5_IJSC_SF_EEEEEEEESJ_SK_SJ_SK_NS1I_6fusion15FusionCallbacksIS1M_NS1U_17LinearCombinationISJ_fSJ_fLNS_15FloatRoundStyleE2EEES1N_S1T_JEEENS4_5SM1004TMEM4LOAD26SM100_TMEM_LOAD_32dp32b32xENS4_13SM90_TMA_LOADENS16_INS17_ILi1ELi4ELi3EEES1A_NSX_INS5_IJS1B_S1P_EEENS5_IJS1P_SC_EEEEEEENS4_39AutoVectorizingCopyWithAssumedAlignmentILi128EEENS4_14SM90_TMA_STOREES29_S2B_S2B_EEEvvEEEEvNT_6ParamsE --------------------------
	.section	.nv.shared._ZN7cutlass13device_kernelINS_4gemm6kernel13GemmUniversalIN4cute5tupleIJiiiiEEENS1_10collective13CollectiveMmaINS1_35MainloopSm100TmaUmmaWarpSpecializedILi5ELi2ELi4ENS5_IJNS4_1CILi2EEENSA_ILi1EEESC_EEEEENS5_IJNSA_ILi128EEENSA_ILi256EEENSA_ILi64EEEEEENS_12float_e5m2_tENS5_IJlSC_lEEESJ_SK_NS4_8TiledMMAINS4_8MMA_AtomIJNS4_10MMA_TraitsINS4_25SM100_MMA_F8F6F4_2x1SM_SSEJSJ_SJ_fSF_SG_NS4_17integral_constantINS4_4UMMA5MajorELSR_0EEESS_NSP_INSQ_7ScaleInELST_0EEESU_EEEEEENS4_6LayoutINS5_IJSC_SC_SC_EEENS5_IJNSA_ILi0EEESZ_SZ_EEEEENS5_IJNS4_10UnderscoreES12_S12_EEEEENS4_18SM100_TMA_2SM_LOADENS4_14ComposedLayoutINS4_7SwizzleILi2ELi4ELi3EEENS4_18smem_ptr_flag_bitsILi8EEENSX_INS5_IJNSA_ILi8EEESH_EEENS5_IJSH_SC_EEEEEEEvNS4_8identityES15_S1F_vS1G_EENS_8epilogue10collective18CollectiveEpilogueINS1I_23Sm100TmaWarpSpecializedILi4ELi2ELi32ELb0ELb0EEEJNS5_IJSH_SG_SH_EEENS5_IJNSX_ISH_SC_EENSX_INS5_IJNSA_ILi32EEESB_EEENS5_IJSC_SF_EEEEEEEESJ_SK_SJ_SK_NS1I_6fusion15FusionCallbacksIS1M_NS1U_17LinearCombinationISJ_fSJ_fLNS_15FloatRoundStyleE2EEES1N_S1T_JEEENS4_5SM1004TMEM4LOAD26SM100_TMEM_LOAD_32dp32b32xENS4_13SM90_TMA_LOADENS16_INS17_ILi1ELi4ELi3EEES1A_NSX_INS5_IJS1B_S1P_EEENS5_IJS1P_SC_EEEEEEENS4_39AutoVectorizingCopyWithAssumedAlignmentILi128EEENS4_14SM90_TMA_STOREES29_S2B_S2B_EEEvvEEEEvNT_6ParamsE,"aw",@nobits
	.sectionflags	@""
	.align	16
	.zero		1024


//--------------------- .nv.shared.reserved.0     --------------------------
	.section	.nv.shared.reserved.0,"aw",@nobits
	.weak		__nv_reservedSMEM_offset_0_alias
	.size		__nv_reservedSMEM_offset_0_alias, 0, 64
	.other		__nv_reservedSMEM_offset_0_alias,@"STO_CUDA_RESERVED_SHARED STV_DEFAULT"
__nv_reservedSMEM_offset_0_alias:
	.zero		0
.nv.shared.reserved.0:
	.zero		64
	.weak		__nv_reservedSMEM_tcgen05_partition
	.type		__nv_reservedSMEM_tcgen05_partition,@object
	.size		__nv_reservedSMEM_tcgen05_partition,(.L_0 - __nv_reservedSMEM_tcgen05_partition)
__nv_reservedSMEM_tcgen05_partition:
	.zero		32
.L_0:


//--------------------- .nv.global                --------------------------
	.section	.nv.global,"aw",@nobits
.nv.global:
	.type		_ZN39_INTERNAL_71f54d60_4_k_cu_6018c89d_98224cute1_E,@object
	.size		_ZN39_INTERNAL_71f54d60_4_k_cu_6018c89d_98224cute1_E,(_ZN39_INTERNAL_71f54d60_4_k_cu_6018c89d_98224cuda3std3__45__cpo6cbeginE - _ZN39_INTERNAL_71f54d60_4_k_cu_6018c89d_98224cute1_E)
_ZN39_INTERNAL_71f54d60_4_k_cu_6018c89d_98224cute1_E:
	.zero		1
	.type		_ZN39_INTERNAL_71f54d60_4_k_cu_6018c89d_98224cuda3std3__45__cpo6cbeginE,@object
	.size		_ZN39_INTERNAL_71f54d60_4_k_cu_6018c89d_98224cuda3std3__45__cpo6cbeginE,(_ZN39_INTERNAL_71f54d60_4_k_cu_6018c89d_98224cuda3std3__48in_placeE - _ZN39_INTERNAL_71f54d60_4_k_cu_6018c89d_98224cuda3std3__45__cpo6cbeginE)
_ZN39_INTERNAL_71f54d60_4_k_cu_6018c89d_98224cuda3std3__45__cpo6cbeginE:
	.zero		1
	.type		_ZN39_INTERNAL_71f54d60_4_k_cu_6018c89d_98224cuda3std3__48in_placeE,@object
	.size		_ZN39_INTERNAL_71f54d60_4_k_cu_6018c89d_98224cuda3std3__48in_placeE,(_ZN39_INTERNAL_71f54d60_4_k_cu_6018c89d_98224cuda3std6ranges3__45__cpo9iter_moveE - _ZN39_INTERNAL_71f54d60_4_k_cu_6018c89d_98224cuda3std3__48in_placeE)
_ZN39_INTERNAL_71f54d60_4_k_cu_6018c89d_98224cuda3std3__48in_placeE:
	.zero		1
	.type		_ZN39_INTERNAL_71f54d60_4_k_cu_6018c89d_98224cuda3std6ranges3__45__cpo9iter_moveE,@object
	.size		_ZN39_INTERNAL_71f54d60_4_k_cu_6018c89d_98224cuda3std6ranges3__45__cpo9iter_moveE,(_ZN39_INTERNAL_71f54d60_4_k_cu_6018c89d_98224cuda3std3__45__cpo5beginE - _ZN39_INTERNAL_71f54d60_4_k_cu_6018c89d_98224cuda3std6ranges3__45__cpo9iter_moveE)
_ZN39_INTERNAL_71f54d60_4_k_cu_6018c89d_98224cuda3std6ranges3__45__cpo9iter_moveE:
	.zero		1
	.type		_ZN39_INTERNAL_71f54d60_4_k_cu_6018c89d_98224cuda3std3__45__cpo5beginE,@object
	.size		_ZN39_INTERNAL_71f54d60_4_k_cu_6018c89d_98224cuda3std3__45__cpo5beginE,(_ZN39_INTERNAL_71f54d60_4_k_cu_6018c89d_98224cuda3std3__441_GLOBAL__N__71f54d60_4_k_cu_6018c89d_98226ignoreE - _ZN39_INTERNAL_71f54d60_4_k_cu_6018c89d_98224cuda3std3__45__cpo5beginE)
_ZN39_INTERNAL_71f54d60_4_k_cu_6018c89d_98224cuda3std3__45__cpo5beginE:
	.zero		1
	.type		_ZN39_INTERNAL_71f54d60_4_k_cu_6018c89d_98224cuda3std3__441_GLOBAL__N__71f54d60_4_k_cu_6018c89d_98226ignoreE,@object
	.size		_ZN39_INTERNAL_71f54d60_4_k_cu_6018c89d_98224cuda3std3__441_GLOBAL__N__71f54d60_4_k_cu_6018c89d_98226ignoreE,(_ZN39_INTERNAL_71f54d60_4_k_cu_6018c89d_98224cute7productE - _ZN39_INTERNAL_71f54d60_4_k_cu_6018c89d_98224cuda3std3__441_GLOBAL__N__71f54d60_4_k_cu_6018c89d_98226ignoreE)
_ZN39_INTERNAL_71f54d60_4_k_cu_6018c89d_98224cuda3std3__441_GLOBAL__N__71f54d60_4_k_cu_6018c89d_98226ignoreE:
	.zero		1
	.type		_ZN39_INTERNAL_71f54d60_4_k_cu_6018c89d_98224cute7productE,@object
	.size		_ZN39_INTERNAL_71f54d60_4_k_cu_6018c89d_98224cute7productE,(_ZN39_INTERNAL_71f54d60_4_k_cu_6018c89d_98224cuda3std3__45__cpo3endE - _ZN39_INTERNAL_71f54d60_4_k_cu_6018c89d_98224cute7productE)
_ZN39_INTERNAL_71f54d60_4_k_cu_6018c89d_98224cute7productE:
	.zero		1
	.type		_ZN39_INTERNAL_71f54d60_4_k_cu_6018c89d_98224cuda3std3__45__cpo3endE,@object
	.size		_ZN39_INTERNAL_71f54d60_4_k_cu_6018c89d_98224cuda3std3__45__cpo3endE,(_ZN39_INTERNAL_71f54d60_4_k_cu_6018c89d_98224cuda3std3__419piecewise_constructE - _ZN39_INTERNAL_71f54d60_4_k_cu_6018c89d_98224cuda3std3__45__cpo3endE)
_ZN39_INTERNAL_71f54d60_4_k_cu_6018c89d_98224cuda3std3__45__cpo3endE:
	.zero		1
	.type		_ZN39_INTERNAL_71f54d60_4_k_cu_6018c89d_98224cuda3std3__419piecewise_constructE,@object
	.size		_ZN39_INTERNAL_71f54d60_4_k_cu_6018c89d_98224cuda3std3__419piecewise_constructE,(_ZN39_INTERNAL_71f54d60_4_k_cu_6018c89d_98224cuda3std3__45__cpo4cendE - _ZN39_INTERNAL_71f54d60_4_k_cu_6018c89d_98224cuda3std3__419piecewise_constructE)
_ZN39_INTERNAL_71f54d60_4_k_cu_6018c89d_98224cuda3std3__419piecewise_constructE:
	.zero		1
	.type		_ZN39_INTERNAL_71f54d60_4_k_cu_6018c89d_98224cuda3std3__45__cpo4cendE,@object
	.size		_ZN39_INTERNAL_71f54d60_4_k_cu_6018c89d_98224cuda3std3__45__cpo4cendE,(_ZN39_INTERNAL_71f54d60_4_k_cu_6018c89d_98224cuda3std6ranges3__45__cpo4swapE - _ZN39_INTERNAL_71f54d60_4_k_cu_6018c89d_98224cuda3std3__45__cpo4cendE)
_ZN39_INTERNAL_71f54d60_4_k_cu_6018c89d_98224cuda3std3__45__cpo4cendE:
	.zero		1
	.type		_ZN39_INTERNAL_71f54d60_4_k_cu_6018c89d_98224cuda3std6ranges3__45__cpo4swapE,@object
	.size		_ZN39_INTERNAL_71f54d60_4_k_cu_6018c89d_98224cuda3std6ranges3__45__cpo4swapE,(.L_11 - _ZN39_INTERNAL_71f54d60_4_k_cu_6018c89d_98224cuda3std6ranges3__45__cpo4swapE)
_ZN39_INTERNAL_71f54d60_4_k_cu_6018c89d_98224cuda3std6ranges3__45__cpo4swapE:
	.zero		1
.L_11:


//--------------------- .nv.constant0._ZN7cutlass13device_kernelINS_4gemm6kernel13GemmUniversalIN4cute5tupleIJiiiiEEENS1_10collective13CollectiveMmaINS1_35MainloopSm100TmaUmmaWarpSpecializedILi5ELi2ELi4ENS5_IJNS4_1CILi2EEENSA_ILi1EEESC_EEEEENS5_IJNSA_ILi128EEENSA_ILi256EEENSA_ILi64EEEEEENS_12float_e5m2_tENS5_IJlSC_lEEESJ_SK_NS4_8TiledMMAINS4_8MMA_AtomIJNS4_10MMA_TraitsINS4_25SM100_MMA_F8F6F4_2x1SM_SSEJSJ_SJ_fSF_SG_NS4_17integral_constantINS4_4UMMA5MajorELSR_0EEESS_NSP_INSQ_7ScaleInELST_0EEESU_EEEEEENS4_6LayoutINS5_IJSC_SC_SC_EEENS5_IJNSA_ILi0EEESZ_SZ_EEEEENS5_IJNS4_10UnderscoreES12_S12_EEEEENS4_18SM100_TMA_2SM_LOADENS4_14ComposedLayoutINS4_7SwizzleILi2ELi4ELi3EEENS4_18smem_ptr_flag_bitsILi8EEENSX_INS5_IJNSA_ILi8EEESH_EEENS5_IJSH_SC_EEEEEEEvNS4_8identityES15_S1F_vS1G_EENS_8epilogue10collective18CollectiveEpilogueINS1I_23Sm100TmaWarpSpecializedILi4ELi2ELi32ELb0ELb0EEEJNS5_IJSH_SG_SH_EEENS5_IJNSX_ISH_SC_EENSX_INS5_IJNSA_ILi32EEESB_EEENS5_IJSC_SF_EEEEEEEESJ_SK_SJ_SK_NS1I_6fusion15FusionCallbacksIS1M_NS1U_17LinearCombinationISJ_fSJ_fLNS_15FloatRoundStyleE2EEES1N_S1T_JEEENS4_5SM1004TMEM4LOAD26SM100_TMEM_LOAD_32dp32b32xENS4_13SM90_TMA_LOADENS16_INS17_ILi1ELi4ELi3EEES1A_NSX_INS5_IJS1B_S1P_EEENS5_IJS1P_SC_EEEEEEENS4_39AutoVectorizingCopyWithAssumedAlignmentILi128EEENS4_14SM90_TMA_STOREES29_S2B_S2B_EEEvvEEEEvNT_6ParamsE --------------------------
	.section	.nv.constant0._ZN7cutlass13device_kernelINS_4gemm6kernel13GemmUniversalIN4cute5tupleIJiiiiEEENS1_10collective13CollectiveMmaINS1_35MainloopSm100TmaUmmaWarpSpecializedILi5ELi2ELi4ENS5_IJNS4_1CILi2EEENSA_ILi1EEESC_EEEEENS5_IJNSA_ILi128EEENSA_ILi256EEENSA_ILi64EEEEEENS_12float_e5m2_tENS5_IJlSC_lEEESJ_SK_NS4_8TiledMMAINS4_8MMA_AtomIJNS4_10MMA_TraitsINS4_25SM100_MMA_F8F6F4_2x1SM_SSEJSJ_SJ_fSF_SG_NS4_17integral_constantINS4_4UMMA5MajorELSR_0EEESS_NSP_INSQ_7ScaleInELST_0EEESU_EEEEEENS4_6LayoutINS5_IJSC_SC_SC_EEENS5_IJNSA_ILi0EEESZ_SZ_EEEEENS5_IJNS4_10UnderscoreES12_S12_EEEEENS4_18SM100_TMA_2SM_LOADENS4_14ComposedLayoutINS4_7SwizzleILi2ELi4ELi3EEENS4_18smem_ptr_flag_bitsILi8EEENSX_INS5_IJNSA_ILi8EEESH_EEENS5_IJSH_SC_EEEEEEEvNS4_8identityES15_S1F_vS1G_EENS_8epilogue10collective18CollectiveEpilogueINS1I_23Sm100TmaWarpSpecializedILi4ELi2ELi32ELb0ELb0EEEJNS5_IJSH_SG_SH_EEENS5_IJNSX_ISH_SC_EENSX_INS5_IJNSA_ILi32EEESB_EEENS5_IJSC_SF_EEEEEEEESJ_SK_SJ_SK_NS1I_6fusion15FusionCallbacksIS1M_NS1U_17LinearCombinationISJ_fSJ_fLNS_15FloatRoundStyleE2EEES1N_S1T_JEEENS4_5SM1004TMEM4LOAD26SM100_TMEM_LOAD_32dp32b32xENS4_13SM90_TMA_LOADENS16_INS17_ILi1ELi4ELi3EEES1A_NSX_INS5_IJS1B_S1P_EEENS5_IJS1P_SC_EEEEEEENS4_39AutoVectorizingCopyWithAssumedAlignmentILi128EEENS4_14SM90_TMA_STOREES29_S2B_S2B_EEEvvEEEEvNT_6ParamsE,"a",@progbits
	.sectionflags	@""
	.align	4
.nv.constant0._ZN7cutlass13device_kernelINS_4gemm6kernel13GemmUniversalIN4cute5tupleIJiiiiEEENS1_10collective13CollectiveMmaINS1_35MainloopSm100TmaUmmaWarpSpecializedILi5ELi2ELi4ENS5_IJNS4_1CILi2EEENSA_ILi1EEESC_EEEEENS5_IJNSA_ILi128EEENSA_ILi256EEENSA_ILi64EEEEEENS_12float_e5m2_tENS5_IJlSC_lEEESJ_SK_NS4_8TiledMMAINS4_8MMA_AtomIJNS4_10MMA_TraitsINS4_25SM100_MMA_F8F6F4_2x1SM_SSEJSJ_SJ_fSF_SG_NS4_17integral_constantINS4_4UMMA5MajorELSR_0EEESS_NSP_INSQ_7ScaleInELST_0EEESU_EEEEEENS4_6LayoutINS5_IJSC_SC_SC_EEENS5_IJNSA_ILi0EEESZ_SZ_EEEEENS5_IJNS4_10UnderscoreES12_S12_EEEEENS4_18SM100_TMA_2SM_LOADENS4_14ComposedLayoutINS4_7SwizzleILi2ELi4ELi3EEENS4_18smem_ptr_flag_bitsILi8EEENSX_INS5_IJNSA_ILi8EEESH_EEENS5_IJSH_SC_EEEEEEEvNS4_8identityES15_S1F_vS1G_EENS_8epilogue10collective18CollectiveEpilogueINS1I_23Sm100TmaWarpSpecializedILi4ELi2ELi32ELb0ELb0EEEJNS5_IJSH_SG_SH_EEENS5_IJNSX_ISH_SC_EENSX_INS5_IJNSA_ILi32EEESB_EEENS5_IJSC_SF_EEEEEEEESJ_SK_SJ_SK_NS1I_6fusion15FusionCallbacksIS1M_NS1U_17LinearCombinationISJ_fSJ_fLNS_15FloatRoundStyleE2EEES1N_S1T_JEEENS4_5SM1004TMEM4LOAD26SM100_TMEM_LOAD_32dp32b32xENS4_13SM90_TMA_LOADENS16_INS17_ILi1ELi4ELi3EEES1A_NSX_INS5_IJS1B_S1P_EEENS5_IJS1P_SC_EEEEEEENS4_39AutoVectorizingCopyWithAssumedAlignmentILi128EEENS4_14SM90_TMA_STOREES29_S2B_S2B_EEEvvEEEEvNT_6ParamsE:
	.zero		2944


//--------------------- SYMBOLS --------------------------

	.type		.nv.reservedSmem.offset0,@object
	.size		.nv.reservedSmem.offset0,0x4
	.type		.nv.reservedSmem.cap,@object
	.size		.nv.reservedSmem.cap,0x4
	.type		__assertfail,@function
